	.target	sm_90a

	.elftype	@"ET_EXEC"


//--------------------- .note.nv.tkinfo           --------------------------
	.section	.note.nv.tkinfo,"",@"SHT_NOTE"
	.sectionflags	@"SHF_NOTE_NV_TKINFO"
	.tkinfo
        /*0018*/ 	.word	0x00000002
        /*0030*/ 	.string	""
        /*0030*/ 	.string	"ptxas"
        /*0030*/ 	.string	"Cuda compilation tools, release 13.0, V13.0.88"
        /*0030*/ 	.string	"Build cuda_13.0.r13.0/compiler.36424714_0"
        /*0030*/ 	.string	"-v  -suppress-debug-info  -lineinfo  -arch sm_90a "



//--------------------- .note.nv.cuinfo           --------------------------
	.section	.note.nv.cuinfo,"",@"SHT_NOTE"
	.sectionflags	@"SHF_NOTE_NV_CUINFO"
        /*0018*/ 	.short	0x0002
        /*001a*/ 	.short	0x005a
        /*001c*/ 	.short	0x0082
	.zero		2


//--------------------- .nv.info                  --------------------------
	.section	.nv.info,"",@"SHT_CUDA_INFO"
	.align	4


	//----- nvinfo : EIATTR_REGCOUNT
	.align		4
        /*0000*/ 	.byte	0x04, 0x2f
        /*0002*/ 	.short	(.L_1 - .L_0)
	.align		4
.L_0:
        /*0004*/ 	.word	index@(matmul_kernel)
        /*0008*/ 	.word	0x000000ff


	//----- nvinfo : EIATTR_FRAME_SIZE
	.align		4
.L_1:
        /*000c*/ 	.byte	0x04, 0x11
        /*000e*/ 	.short	(.L_3 - .L_2)
	.align		4
.L_2:
        /*0010*/ 	.word	index@(matmul_kernel)
        /*0014*/ 	.word	0x00000000


	//----- nvinfo : EIATTR_MIN_STACK_SIZE
	.align		4
.L_3:
        /*0018*/ 	.byte	0x04, 0x12
        /*001a*/ 	.short	(.L_5 - .L_4)
	.align		4
.L_4:
        /*001c*/ 	.word	index@(matmul_kernel)
        /*0020*/ 	.word	0x00000000
.L_5:


//--------------------- .nv.compat                --------------------------
	.section	.nv.compat,"",@"SHT_CUDA_COMPAT_INFO"
	.align	4
        /*0000*/ 	.byte	0x02, 0x09, 0x01, 0x00, 0x02, 0x02, 0x04, 0x00, 0x02, 0x05, 0x05, 0x00, 0x03, 0x07, 0x01, 0x01
        /*0010*/ 	.byte	0x02, 0x03, 0x00, 0x00, 0x02, 0x06, 0x01, 0x00, 0x04, 0x0b, 0x08, 0x00, 0x00, 0x00, 0x00, 0x00
        /*0020*/ 	.byte	0x00, 0x00, 0x00, 0x00


//--------------------- .nv.info.matmul_kernel    --------------------------
	.section	.nv.info.matmul_kernel,"",@"SHT_CUDA_INFO"
	.sectionflags	@""
	.align	4


	//----- nvinfo : EIATTR_CUDA_API_VERSION
	.align		4
        /*0000*/ 	.byte	0x04, 0x37
        /*0002*/ 	.short	(.L_7 - .L_6)
.L_6:
        /*0004*/ 	.word	0x00000082


	//----- nvinfo : EIATTR_KPARAM_INFO
	.align		4
.L_7:
        /*0008*/ 	.byte	0x04, 0x17
        /*000a*/ 	.short	(.L_9 - .L_8)
.L_8:
        /*000c*/ 	.word	0x00000000
        /*0010*/ 	.short	0x000d
        /*0012*/ 	.short	0x0048
        /*0014*/ 	.byte	0x00, 0xf4, 0x21, 0x00


	//----- nvinfo : EIATTR_KPARAM_INFO
	.align		4
.L_9:
        /*0018*/ 	.byte	0x04, 0x17
        /*001a*/ 	.short	(.L_11 - .L_10)
.L_10:
        /*001c*/ 	.word	0x00000000
        /*0020*/ 	.short	0x000c
        /*0022*/ 	.short	0x0040
        /*0024*/ 	.byte	0x00, 0xf4, 0x21, 0x00


	//----- nvinfo : EIATTR_KPARAM_INFO
	.align		4
.L_11:
        /*0028*/ 	.byte	0x04, 0x17
        /*002a*/ 	.short	(.L_13 - .L_12)
.L_12:
        /*002c*/ 	.word	0x00000000
        /*0030*/ 	.short	0x000b
        /*0032*/ 	.short	0x0038
        /*0034*/ 	.byte	0x00, 0xf0, 0x11, 0x00


	//----- nvinfo : EIATTR_KPARAM_INFO
	.align		4
.L_13:
        /*0038*/ 	.byte	0x04, 0x17
        /*003a*/ 	.short	(.L_15 - .L_14)
.L_14:
        /*003c*/ 	.word	0x00000000
        /*0040*/ 	.short	0x000a
        /*0042*/ 	.short	0x0034
        /*0044*/ 	.byte	0x00, 0xf0, 0x11, 0x00


	//----- nvinfo : EIATTR_KPARAM_INFO
	.align		4
.L_15:
        /*0048*/ 	.byte	0x04, 0x17
        /*004a*/ 	.short	(.L_17 - .L_16)
.L_16:
        /*004c*/ 	.word	0x00000000
        /*0050*/ 	.short	0x0009
        /*0052*/ 	.short	0x0030
        /*0054*/ 	.byte	0x00, 0xf0, 0x11, 0x00


	//----- nvinfo : EIATTR_KPARAM_INFO
	.align		4
.L_17:
        /*0058*/ 	.byte	0x04, 0x17
        /*005a*/ 	.short	(.L_19 - .L_18)
.L_18:
        /*005c*/ 	.word	0x00000000
        /*0060*/ 	.short	0x0008
        /*0062*/ 	.short	0x002c
        /*0064*/ 	.byte	0x00, 0xf0, 0x11, 0x00


	//----- nvinfo : EIATTR_KPARAM_INFO
	.align		4
.L_19:
        /*0068*/ 	.byte	0x04, 0x17
        /*006a*/ 	.short	(.L_21 - .L_20)
.L_20:
        /*006c*/ 	.word	0x00000000
        /*0070*/ 	.short	0x0007
        /*0072*/ 	.short	0x0028
        /*0074*/ 	.byte	0x00, 0xf0, 0x11, 0x00


	//----- nvinfo : EIATTR_KPARAM_INFO
	.align		4
.L_21:
        /*0078*/ 	.byte	0x04, 0x17
        /*007a*/ 	.short	(.L_23 - .L_22)
.L_22:
        /*007c*/ 	.word	0x00000000
        /*0080*/ 	.short	0x0006
        /*0082*/ 	.short	0x0024
        /*0084*/ 	.byte	0x00, 0xf0, 0x11, 0x00


	//----- nvinfo : EIATTR_KPARAM_INFO
	.align		4
.L_23:
        /*0088*/ 	.byte	0x04, 0x17
        /*008a*/ 	.short	(.L_25 - .L_24)
.L_24:
        /*008c*/ 	.word	0x00000000
        /*0090*/ 	.short	0x0005
        /*0092*/ 	.short	0x0020
        /*0094*/ 	.byte	0x00, 0xf0, 0x11, 0x00


	//----- nvinfo : EIATTR_KPARAM_INFO
	.align		4
.L_25:
        /*0098*/ 	.byte	0x04, 0x17
        /*009a*/ 	.short	(.L_27 - .L_26)
.L_26:
        /*009c*/ 	.word	0x00000000
        /*00a0*/ 	.short	0x0004
        /*00a2*/ 	.short	0x001c
        /*00a4*/ 	.byte	0x00, 0xf0, 0x11, 0x00


	//----- nvinfo : EIATTR_KPARAM_INFO
	.align		4
.L_27:
        /*00a8*/ 	.byte	0x04, 0x17
        /*00aa*/ 	.short	(.L_29 - .L_28)
.L_28:
        /*00ac*/ 	.word	0x00000000
        /*00b0*/ 	.short	0x0003
        /*00b2*/ 	.short	0x0018
        /*00b4*/ 	.byte	0x00, 0xf0, 0x11, 0x00


	//----- nvinfo : EIATTR_KPARAM_INFO
	.align		4
.L_29:
        /*00b8*/ 	.byte	0x04, 0x17
        /*00ba*/ 	.short	(.L_31 - .L_30)
.L_30:
        /*00bc*/ 	.word	0x00000000
        /*00c0*/ 	.short	0x0002
        /*00c2*/ 	.short	0x0010
        /*00c4*/ 	.byte	0x00, 0xf4, 0x21, 0x00


	//----- nvinfo : EIATTR_KPARAM_INFO
	.align		4
.L_31:
        /*00c8*/ 	.byte	0x04, 0x17
        /*00ca*/ 	.short	(.L_33 - .L_32)
.L_32:
        /*00cc*/ 	.word	0x00000000
        /*00d0*/ 	.short	0x0001
        /*00d2*/ 	.short	0x0008
        /*00d4*/ 	.byte	0x00, 0xf4, 0x21, 0x00


	//----- nvinfo : EIATTR_KPARAM_INFO
	.align		4
.L_33:
        /*00d8*/ 	.byte	0x04, 0x17
        /*00da*/ 	.short	(.L_35 - .L_34)
.L_34:
        /*00dc*/ 	.word	0x00000000
        /*00e0*/ 	.short	0x0000
        /*00e2*/ 	.short	0x0000
        /*00e4*/ 	.byte	0x00, 0xf4, 0x21, 0x00


	//----- nvinfo : EIATTR_SPARSE_MMA_MASK
	.align		4
.L_35:
        /*00e8*/ 	.byte	0x03, 0x50
        /*00ea*/ 	.short	0x0000


	//----- nvinfo : EIATTR_MAXREG_COUNT
	.align		4
        /*00ec*/ 	.byte	0x03, 0x1b
        /*00ee*/ 	.short	0x00ff


	//----- nvinfo : EIATTR_NUM_BARRIERS
	.align		4
        /*00f0*/ 	.byte	0x02, 0x4c
        /*00f2*/ 	.byte	0x01
	.zero		1


	//----- nvinfo : EIATTR_MERCURY_ISA_VERSION
	.align		4
        /*00f4*/ 	.byte	0x03, 0x5f
        /*00f6*/ 	.short	0x0101


	//----- nvinfo : EIATTR_EXIT_INSTR_OFFSETS
	.align		4
        /*00f8*/ 	.byte	0x04, 0x1c
        /*00fa*/ 	.short	(.L_37 - .L_36)


	//   ....[0]....
.L_36:
        /*00fc*/ 	.word	0x000085e0


	//   ....[1]....
        /*0100*/ 	.word	0x00008600


	//----- nvinfo : EIATTR_REQNTID
	.align		4
.L_37:
        /*0104*/ 	.byte	0x04, 0x10
        /*0106*/ 	.short	(.L_39 - .L_38)
.L_38:
        /*0108*/ 	.word	0x00000080
        /*010c*/ 	.word	0x00000001
        /*0110*/ 	.word	0x00000001


	//----- nvinfo : EIATTR_CBANK_PARAM_SIZE
	.align		4
.L_39:
        /*0114*/ 	.byte	0x03, 0x19
        /*0116*/ 	.short	0x0050


	//----- nvinfo : EIATTR_PARAM_CBANK
	.align		4
        /*0118*/ 	.byte	0x04, 0x0a
        /*011a*/ 	.short	(.L_41 - .L_40)
	.align		4
.L_40:
        /*011c*/ 	.word	index@(.nv.constant0.matmul_kernel)
        /*0120*/ 	.short	0x0210
        /*0122*/ 	.short	0x0050


	//----- nvinfo : EIATTR_SW_WAR
	.align		4
.L_41:
        /*0124*/ 	.byte	0x04, 0x36
        /*0126*/ 	.short	(.L_43 - .L_42)
.L_42:
        /*0128*/ 	.word	0x00000008
.L_43:


//--------------------- .nv.callgraph             --------------------------
	.section	.nv.callgraph,"",@"SHT_CUDA_CALLGRAPH"
	.align	4
	.sectionentsize	8
	.align		4
        /*0000*/ 	.word	0x00000000
	.align		4
        /*0004*/ 	.word	0xffffffff
	.align		4
        /*0008*/ 	.word	0x00000000
	.align		4
        /*000c*/ 	.word	0xfffffffe
	.align		4
        /*0010*/ 	.word	0x00000000
	.align		4
        /*0014*/ 	.word	0xfffffffd
	.align		4
        /*0018*/ 	.word	0x00000000
	.align		4
        /*001c*/ 	.word	0xfffffffc


//--------------------- .text.matmul_kernel       --------------------------
	.section	.text.matmul_kernel,"ax",@progbits
	.align	128
        .global         matmul_kernel
        .type           matmul_kernel,@function
        .size           matmul_kernel,(.L_x_3 - matmul_kernel)
        .other          matmul_kernel,@"STO_CUDA_ENTRY STV_DEFAULT"
matmul_kernel:
.text.matmul_kernel:
[----:B------:R-:W-:Y:S08]  /*0000*/  LDC R1, c[0x0][0x28] ;  /* 0x00000a00ff017b82 */ /* 0x000ff00000000800 */
[----:B------:R-:W1:Y:S01]  /*0010*/  LDC.64 R122, c[0x0][0x228] ;  /* 0x00008a00ff7a7b82 */ /* 0x000e620000000a00 */
[----:B------:R-:W2:Y:S01]  /*0020*/  S2R R5, SR_CTAID.X ;  /* 0x0000000000057919 */ /* 0x000ea20000002500 */
[----:B------:R-:W-:Y:S01]  /*0030*/  UMOV UR8, 0x400 ;  /* 0x0000040000087882 */ /* 0x000fe20000000000 */
[----:B------:R-:W-:Y:S01]  /*0040*/  ULDC.64 UR6, c[0x0][0x210] ;  /* 0x0000840000067ab9 */ /* 0x000fe20000000a00 */
[----:B------:R-:W-:Y:S01]  /*0050*/  ULDC.64 UR16, c[0x0][0x208] ;  /* 0x0000820000107ab9 */ /* 0x000fe20000000a00 */
[----:B------:R-:W3:Y:S01]  /*0060*/  S2R R161, SR_TID.X ;  /* 0x0000000000a17919 */ /* 0x000ee20000002100 */
[----:B------:R-:W-:-:S02]  /*0070*/  ULDC UR9, c[0x0][0x240] ;  /* 0x0000900000097ab9 */ /* 0x000fc40000000800 */
[----:B------:R-:W4:Y:S08]  /*0080*/  LDC.64 R138, c[0x0][0x230] ;  /* 0x00008c00ff8a7b82 */ /* 0x000f300000000a00 */
[----:B------:R-:W5:Y:S01]  /*0090*/  S2UR UR4, SR_CgaCtaId ;  /* 0x00000000000479c3 */ /* 0x000f620000008800 */
[----:B-1----:R-:W-:Y:S01]  /*00a0*/  VIADD R0, R123, 0x3f ;  /* 0x0000003f7b007836 */ /* 0x002fe20000000000 */
[----:B------:R-:W-:-:S06]  /*00b0*/  IABS R23, R123 ;  /* 0x0000007b00177213 */ /* 0x000fcc0000000000 */
[----:B------:R-:W1:Y:S01]  /*00c0*/  LDC.64 R114, c[0x0][0x238] ;  /* 0x00008e00ff727b82 */ /* 0x000e620000000a00 */
[----:B------:R-:W-:Y:S02]  /*00d0*/  IABS R17, R122 ;  /* 0x0000007a00117213 */ /* 0x000fe40000000000 */
[----:B------:R-:W-:Y:S02]  /*00e0*/  SHF.R.S32.HI R3, RZ, 0x1f, R0 ;  /* 0x0000001fff037819 */ /* 0x000fe40000011400 */
[----:B------:R-:W-:Y:S01]  /*00f0*/  LOP3.LUT R154, RZ, R123, RZ, 0x33, !PT ;  /* 0x0000007bff9a7212 */ /* 0x000fe200078e33ff */
[C---:B----4-:R-:W-:Y:S01]  /*0100*/  VIADD R39, R138.reuse, 0xffffffc6 ;  /* 0xffffffc68a277836 */ /* 0x050fe20000000000 */
[----:B------:R-:W-:Y:S01]  /*0110*/  LEA.HI R3, R3, R0, RZ, 0x6 ;  /* 0x0000000003037211 */ /* 0x000fe200078f30ff */
[C---:B------:R-:W-:Y:S01]  /*0120*/  VIADD R40, R138.reuse, 0xffffffc7 ;  /* 0xffffffc78a287836 */ /* 0x040fe20000000000 */
[----:B--2---:R-:W-:Y:S01]  /*0130*/  IABS R8, R5 ;  /* 0x0000000500087213 */ /* 0x004fe20000000000 */
[C---:B------:R-:W-:Y:S01]  /*0140*/  VIADD R44, R138.reuse, 0xffffffc3 ;  /* 0xffffffc38a2c7836 */ /* 0x040fe20000000000 */
[----:B------:R-:W-:Y:S01]  /*0150*/  SHF.R.S32.HI R3, RZ, 0x6, R3 ;  /* 0x00000006ff037819 */ /* 0x000fe20000011403 */
[C---:B------:R-:W-:Y:S01]  /*0160*/  VIADD R43, R138.reuse, 0xffffffdc ;  /* 0xffffffdc8a2b7836 */ /* 0x040fe20000000000 */
[----:B---3--:R-:W-:Y:S01]  /*0170*/  LOP3.LUT R107, R161, 0x1f, RZ, 0xc0, !PT ;  /* 0x0000001fa16b7812 */ /* 0x008fe200078ec0ff */
[----:B-----5:R-:W-:Y:S01]  /*0180*/  ULEA UR8, UR4, UR8, 0x18 ;  /* 0x0000000804087291 */ /* 0x020fe2000f8ec03f */
[----:B------:R-:W-:-:S02]  /*0190*/  VIADD R47, R138, 0xffffffde ;  /* 0xffffffde8a2f7836 */ /* 0x000fc40000000000 */
[----:B------:R-:W-:Y:S01]  /*01a0*/  IMAD.SHL.U32 R4, R3, 0x4, RZ ;  /* 0x0000000403047824 */ /* 0x000fe200078e00ff */
[----:B------:R-:W-:Y:S01]  /*01b0*/  ULDC.64 UR4, c[0x0][0x218] ;  /* 0x0000860000047ab9 */ /* 0x000fe20000000a00 */
[C---:B------:R-:W-:Y:S02]  /*01c0*/  VIADD R48, R138.reuse, 0xffffffdf ;  /* 0xffffffdf8a307836 */ /* 0x040fe40000000000 */
[C---:B------:R-:W-:Y:S01]  /*01d0*/  VIADD R51, R138.reuse, 0xffffffda ;  /* 0xffffffda8a337836 */ /* 0x040fe20000000000 */
[-C--:B------:R-:W-:Y:S01]  /*01e0*/  IABS R7, R4.reuse ;  /* 0x0000000400077213 */ /* 0x080fe20000000000 */
[----:B------:R-:W-:Y:S01]  /*01f0*/  VIADD R53, R138, 0xffffffdb ;  /* 0xffffffdb8a357836 */ /* 0x000fe20000000000 */
[----:B------:R-:W-:Y:S01]  /*0200*/  IABS R10, R4 ;  /* 0x00000004000a7213 */ /* 0x000fe20000000000 */
[C---:B-1----:R-:W-:Y:S01]  /*0210*/  IMAD R127, R114.reuse, 0x24, RZ ;  /* 0x00000024727f7824 */ /* 0x042fe200078e02ff */
[----:B------:R-:W1:Y:S01]  /*0220*/  I2F.RP R0, R7 ;  /* 0x0000000700007306 */ /* 0x000e620000209400 */
[----:B------:R-:W-:-:S02]  /*0230*/  IMAD R129, R114, 0x28, RZ ;  /* 0x0000002872817824 */ /* 0x000fc400078e02ff */
[C---:B------:R-:W-:Y:S02]  /*0240*/  IMAD R73, R114.reuse, 0x2c, RZ ;  /* 0x0000002c72497824 */ /* 0x040fe400078e02ff */
[----:B------:R-:W-:Y:S02]  /*0250*/  IMAD R125, R114, 0x30, RZ ;  /* 0x00000030727d7824 */ /* 0x000fe400078e02ff */
[C---:B------:R-:W-:Y:S02]  /*0260*/  VIADD R54, R138.reuse, 0xffffffd5 ;  /* 0xffffffd58a367836 */ /* 0x040fe40000000000 */
[C---:B------:R-:W-:Y:S02]  /*0270*/  VIADD R55, R138.reuse, 0xffffffd6 ;  /* 0xffffffd68a377836 */ /* 0x040fe40000000000 */
[C---:B------:R-:W-:Y:S02]  /*0280*/  VIADD R58, R138.reuse, 0xffffffd1 ;  /* 0xffffffd18a3a7836 */ /* 0x040fe40000000000 */
[----:B------:R-:W-:Y:S01]  /*0290*/  VIADD R168, R138, 0xffffffe0 ;  /* 0xffffffe08aa87836 */ /* 0x000fe20000000000 */
[----:B-1----:R-:W1:Y:S01]  /*02a0*/  MUFU.RCP R0, R0 ;  /* 0x0000000000007308 */ /* 0x002e620000001000 */
[----:B------:R-:W-:-:S02]  /*02b0*/  IMAD R121, R114, 0x34, RZ ;  /* 0x0000003472797824 */ /* 0x000fc400078e02ff */
[C---:B------:R-:W-:Y:S02]  /*02c0*/  IMAD R117, R114.reuse, 0x38, RZ ;  /* 0x0000003872757824 */ /* 0x040fe400078e02ff */
[C---:B------:R-:W-:Y:S02]  /*02d0*/  IMAD R119, R114.reuse, 0x3c, RZ ;  /* 0x0000003c72777824 */ /* 0x040fe400078e02ff */
[C---:B------:R-:W-:Y:S02]  /*02e0*/  IMAD R90, R114.reuse, 0xf, RZ ;  /* 0x0000000f725a7824 */ /* 0x040fe400078e02ff */
[C---:B------:R-:W-:Y:S02]  /*02f0*/  IMAD.SHL.U32 R91, R114.reuse, 0x10, RZ ;  /* 0x00000010725b7824 */ /* 0x040fe400078e00ff */
[C---:B------:R-:W-:Y:S02]  /*0300*/  IMAD R113, R114.reuse, 0x44, RZ ;  /* 0x0000004472717824 */ /* 0x040fe400078e02ff */
[----:B------:R-:W-:-:S02]  /*0310*/  IMAD R83, R114, 0x48, RZ ;  /* 0x0000004872537824 */ /* 0x000fc400078e02ff */
[----:B------:R-:W-:Y:S02]  /*0320*/  IMAD R92, R114, 0x11, RZ ;  /* 0x00000011725c7824 */ /* 0x000fe400078e02ff */
[----:B-1----:R-:W-:Y:S02]  /*0330*/  VIADD R2, R0, 0xffffffe ;  /* 0x0ffffffe00027836 */ /* 0x002fe40000000000 */
[----:B------:R-:W-:Y:S02]  /*0340*/  IMAD.MOV R0, RZ, RZ, -R10 ;  /* 0x000000ffff007224 */ /* 0x000fe400078e0a0a */
[----:B------:R1:W2:Y:S01]  /*0350*/  F2I.FTZ.U32.TRUNC.NTZ R3, R2 ;  /* 0x0000000200037305 */ /* 0x0002a2000021f000 */
[----:B------:R-:W-:Y:S02]  /*0360*/  IMAD R93, R114, 0x12, RZ ;  /* 0x00000012725d7824 */ /* 0x000fe400078e02ff */
[----:B------:R-:W-:Y:S02]  /*0370*/  VIADD R59, R138, 0xffffffd2 ;  /* 0xffffffd28a3b7836 */ /* 0x000fe40000000000 */
[----:B------:R-:W-:-:S02]  /*0380*/  IMAD R85, R114, 0x4c, RZ ;  /* 0x0000004c72557824 */ /* 0x000fc400078e02ff */
[C---:B------:R-:W-:Y:S02]  /*0390*/  IMAD R79, R114.reuse, 0x50, RZ ;  /* 0x00000050724f7824 */ /* 0x040fe400078e02ff */
[----:B-1----:R-:W-:Y:S02]  /*03a0*/  IMAD.MOV.U32 R2, RZ, RZ, RZ ;  /* 0x000000ffff027224 */ /* 0x002fe400078e00ff */
[C---:B------:R-:W-:Y:S02]  /*03b0*/  IMAD R94, R114.reuse, 0x13, RZ ;  /* 0x00000013725e7824 */ /* 0x040fe400078e02ff */
[C---:B------:R-:W-:Y:S02]  /*03c0*/  IMAD R81, R114.reuse, 0x54, RZ ;  /* 0x0000005472517824 */ /* 0x040fe400078e02ff */
[----:B--2---:R-:W-:Y:S02]  /*03d0*/  IMAD.MOV R6, RZ, RZ, -R3 ;  /* 0x000000ffff067224 */ /* 0x004fe400078e0a03 */
[----:B------:R-:W-:-:S02]  /*03e0*/  IMAD R95, R114, 0x15, RZ ;  /* 0x00000015725f7824 */ /* 0x000fc400078e02ff */
[----:B------:R-:W-:Y:S02]  /*03f0*/  IMAD R9, R6, R7, RZ ;  /* 0x0000000706097224 */ /* 0x000fe400078e02ff */
[----:B------:R-:W-:Y:S02]  /*0400*/  IMAD.MOV.U32 R6, RZ, RZ, R8 ;  /* 0x000000ffff067224 */ /* 0x000fe400078e0008 */
[----:B------:R-:W-:-:S04]  /*0410*/  IMAD.HI.U32 R3, R3, R9, R2 ;  /* 0x0000000903037227 */ /* 0x000fc800078e0002 */
[----:B------:R-:W-:Y:S02]  /*0420*/  IMAD R96, R114, 0x16, RZ ;  /* 0x0000001672607824 */ /* 0x000fe400078e02ff */
[----:B------:R-:W-:-:S04]  /*0430*/  IMAD.HI.U32 R3, R3, R6, RZ ;  /* 0x0000000603037227 */ /* 0x000fc800078e00ff */
[----:B------:R-:W-:Y:S02]  /*0440*/  IMAD R0, R3, R0, R6 ;  /* 0x0000000003007224 */ /* 0x000fe400078e0206 */
[C---:B------:R-:W-:Y:S02]  /*0450*/  IMAD R77, R114.reuse, 0x5c, RZ ;  /* 0x0000005c724d7824 */ /* 0x040fe400078e02ff */
[C---:B------:R-:W-:Y:S01]  /*0460*/  IMAD R97, R114.reuse, 0x17, RZ ;  /* 0x0000001772617824 */ /* 0x040fe200078e02ff */
[----:B------:R-:W-:Y:S01]  /*0470*/  ISETP.GT.U32.AND P1, PT, R7, R0, PT ;  /* 0x000000000700720c */ /* 0x000fe20003f24070 */
[C---:B------:R-:W-:Y:S02]  /*0480*/  IMAD R98, R114.reuse, 0x19, RZ ;  /* 0x0000001972627824 */ /* 0x040fe400078e02ff */
[C---:B------:R-:W-:Y:S02]  /*0490*/  IMAD R99, R114.reuse, 0x1a, RZ ;  /* 0x0000001a72637824 */ /* 0x040fe400078e02ff */
[----:B------:R-:W-:-:S02]  /*04a0*/  IMAD R100, R114, 0x1b, RZ ;  /* 0x0000001b72647824 */ /* 0x000fc400078e02ff */
[C---:B------:R-:W-:Y:S02]  /*04b0*/  IMAD R101, R114.reuse, 0x1d, RZ ;  /* 0x0000001d72657824 */ /* 0x040fe400078e02ff */
[C---:B------:R-:W-:Y:S02]  /*04c0*/  IMAD R102, R114.reuse, 0x1e, RZ ;  /* 0x0000001e72667824 */ /* 0x040fe400078e02ff */
[----:B------:R-:W-:Y:S02]  /*04d0*/  IMAD R103, R114, 0x1f, RZ ;  /* 0x0000001f72677824 */ /* 0x000fe400078e02ff */
[----:B------:R-:W-:Y:S02]  /*04e0*/  @!P1 IMAD.IADD R0, R0, 0x1, -R7 ;  /* 0x0000000100009824 */ /* 0x000fe400078e0a07 */
[----:B------:R-:W-:Y:S01]  /*04f0*/  @!P1 VIADD R3, R3, 0x1 ;  /* 0x0000000103039836 */ /* 0x000fe20000000000 */
[----:B------:R-:W-:Y:S01]  /*0500*/  ISETP.NE.AND P1, PT, R4, RZ, PT ;  /* 0x000000ff0400720c */ /* 0x000fe20003f25270 */
[----:B------:R-:W-:Y:S01]  /*0510*/  VIADD R170, R138, 0xffffffc0 ;  /* 0xffffffc08aaa7836 */ /* 0x000fe20000000000 */
[----:B------:R-:W-:Y:S01]  /*0520*/  ISETP.GE.U32.AND P0, PT, R0, R7, PT ;  /* 0x000000070000720c */ /* 0x000fe20003f06070 */
[----:B------:R-:W-:Y:S01]  /*0530*/  IMAD R155, R107, R115, RZ ;  /* 0x000000736b9b7224 */ /* 0x000fe200078e02ff */
[----:B------:R-:W-:-:S03]  /*0540*/  LOP3.LUT R0, R5, R4, RZ, 0x3c, !PT ;  /* 0x0000000405007212 */ /* 0x000fc600078e3cff */
[----:B------:R-:W-:Y:S01]  /*0550*/  IMAD.SHL.U32 R109, R155, 0x4, RZ ;  /* 0x000000049b6d7824 */ /* 0x000fe200078e00ff */
[----:B------:R-:W-:Y:S01]  /*0560*/  ISETP.GE.AND P2, PT, R0, RZ, PT ;  /* 0x000000ff0000720c */ /* 0x000fe20003f46270 */
[----:B------:R-:W-:-:S06]  /*0570*/  VIADD R0, R122, 0x7f ;  /* 0x0000007f7a007836 */ /* 0x000fcc0000000000 */
[----:B------:R-:W-:-:S04]  /*0580*/  @P0 VIADD R3, R3, 0x1 ;  /* 0x0000000103030836 */ /* 0x000fc80000000000 */
[----:B------:R-:W-:Y:S01]  /*0590*/  IMAD.MOV.U32 R2, RZ, RZ, R3 ;  /* 0x000000ffff027224 */ /* 0x000fe200078e0003 */
[----:B------:R-:W-:-:S03]  /*05a0*/  SHF.R.S32.HI R3, RZ, 0x1f, R0 ;  /* 0x0000001fff037819 */ /* 0x000fc60000011400 */
[----:B------:R-:W-:Y:S01]  /*05b0*/  @!P2 IMAD.MOV R2, RZ, RZ, -R2 ;  /* 0x000000ffff02a224 */ /* 0x000fe200078e0a02 */
[----:B------:R-:W-:Y:S02]  /*05c0*/  @!P1 LOP3.LUT R2, RZ, R4, RZ, 0x33, !PT ;  /* 0x00000004ff029212 */ /* 0x000fe400078e33ff */
[----:B------:R-:W-:-:S03]  /*05d0*/  LEA.HI R3, R3, R0, RZ, 0x7 ;  /* 0x0000000003037211 */ /* 0x000fc600078f38ff */
[----:B------:R-:W-:Y:S02]  /*05e0*/  IMAD.SHL.U32 R10, R2, 0x4, RZ ;  /* 0x00000004020a7824 */ /* 0x000fe400078e00ff */
[----:B------:R-:W-:-:S03]  /*05f0*/  IMAD.MOV R2, RZ, RZ, -R2 ;  /* 0x000000ffff027224 */ /* 0x000fc600078e0a02 */
[----:B------:R-:W-:Y:S01]  /*0600*/  LEA.HI.SX32 R3, R3, -R10, 0x19 ;  /* 0x8000000a03037211 */ /* 0x000fe200078fcaff */
[----:B------:R-:W-:Y:S02]  /*0610*/  IMAD R11, R4, R2, R5 ;  /* 0x00000002040b7224 */ /* 0x000fe400078e0205 */
[----:B------:R-:W-:Y:S01]  /*0620*/  IMAD.MOV.U32 R2, RZ, RZ, RZ ;  /* 0x000000ffff027224 */ /* 0x000fe200078e00ff */
[----:B------:R-:W-:Y:S02]  /*0630*/  VIMNMX R12, R3, 0x4, PT ;  /* 0x00000004030c7848 */ /* 0x000fe40003fe0100 */
[----:B------:R-:W-:Y:S02]  /*0640*/  IABS R4, R11 ;  /* 0x0000000b00047213 */ /* 0x000fe40000000000 */
[----:B------:R-:W-:-:S04]  /*0650*/  IABS R7, R12 ;  /* 0x0000000c00077213 */ /* 0x000fc80000000000 */
[----:B------:R-:W1:Y:S08]  /*0660*/  I2F.RP R0, R7 ;  /* 0x0000000700007306 */ /* 0x000e700000209400 */
[----:B-1----:R-:W1:Y:S02]  /*0670*/  MUFU.RCP R0, R0 ;  /* 0x0000000000007308 */ /* 0x002e640000001000 */
[----:B-1----:R-:W-:-:S06]  /*0680*/  VIADD R3, R0, 0xffffffe ;  /* 0x0ffffffe00037836 */ /* 0x002fcc0000000000 */
[----:B------:R-:W1:Y:S02]  /*0690*/  F2I.FTZ.U32.TRUNC.NTZ R3, R3 ;  /* 0x0000000300037305 */ /* 0x000e64000021f000 */
[----:B-1----:R-:W-:-:S04]  /*06a0*/  IMAD.MOV R6, RZ, RZ, -R3 ;  /* 0x000000ffff067224 */ /* 0x002fc800078e0a03 */
[----:B------:R-:W-:Y:S01]  /*06b0*/  IMAD R5, R6, R7, RZ ;  /* 0x0000000706057224 */ /* 0x000fe200078e02ff */
[----:B------:R-:W-:-:S03]  /*06c0*/  IABS R6, R12 ;  /* 0x0000000c00067213 */ /* 0x000fc60000000000 */
[----:B------:R-:W-:Y:S02]  /*06d0*/  IMAD.HI.U32 R2, R3, R5, R2 ;  /* 0x0000000503027227 */ /* 0x000fe400078e0002 */
[----:B------:R-:W1:Y:S02]  /*06e0*/  I2F.RP R3, R17 ;  /* 0x0000001100037306 */ /* 0x000e640000209400 */
[----:B------:R-:W-:Y:S02]  /*06f0*/  IMAD.MOV.U32 R5, RZ, RZ, R4 ;  /* 0x000000ffff057224 */ /* 0x000fe400078e0004 */
[----:B------:R-:W-:Y:S02]  /*0700*/  IMAD.MOV R0, RZ, RZ, -R6 ;  /* 0x000000ffff007224 */ /* 0x000fe400078e0a06 */
[----:B------:R-:W-:Y:S02]  /*0710*/  IMAD.HI.U32 R2, R2, R5, RZ ;  /* 0x0000000502027227 */ /* 0x000fe400078e00ff */
[----:B------:R-:W2:Y:S02]  /*0720*/  I2F.RP R4, R23 ;  /* 0x0000001700047306 */ /* 0x000ea40000209400 */
[----:B------:R-:W-:-:S05]  /*0730*/  IMAD R0, R2, R0, R5 ;  /* 0x0000000002007224 */ /* 0x000fca00078e0205 */
[----:B------:R-:W-:Y:S01]  /*0740*/  ISETP.GT.U32.AND P1, PT, R7, R0, PT ;  /* 0x000000000700720c */ /* 0x000fe20003f24070 */
[----:B-1----:R-:W1:Y:S08]  /*0750*/  MUFU.RCP R3, R3 ;  /* 0x0000000300037308 */ /* 0x002e700000001000 */
[----:B--2---:R-:W2:Y:S04]  /*0760*/  MUFU.RCP R4, R4 ;  /* 0x0000000400047308 */ /* 0x004ea80000001000 */
[----:B------:R-:W-:-:S02]  /*0770*/  @!P1 IMAD.IADD R0, R0, 0x1, -R7 ;  /* 0x0000000100009824 */ /* 0x000fc400078e0a07 */
[----:B------:R-:W-:Y:S01]  /*0780*/  @!P1 VIADD R2, R2, 0x1 ;  /* 0x0000000102029836 */ /* 0x000fe20000000000 */
[----:B------:R-:W-:Y:S02]  /*0790*/  ISETP.NE.AND P1, PT, R12, RZ, PT ;  /* 0x000000ff0c00720c */ /* 0x000fe40003f25270 */
[----:B------:R-:W-:Y:S01]  /*07a0*/  ISETP.GE.U32.AND P0, PT, R0, R7, PT ;  /* 0x000000070000720c */ /* 0x000fe20003f06070 */
[----:B-1----:R-:W-:Y:S01]  /*07b0*/  VIADD R6, R3, 0xffffffe ;  /* 0x0ffffffe03067836 */ /* 0x002fe20000000000 */
[----:B------:R-:W-:-:S03]  /*07c0*/  LOP3.LUT R0, R11, R12, RZ, 0x3c, !PT ;  /* 0x0000000c0b007212 */ /* 0x000fc600078e3cff */
[----:B------:R1:W3:Y:S01]  /*07d0*/  F2I.FTZ.U32.TRUNC.NTZ R7, R6 ;  /* 0x0000000600077305 */ /* 0x0002e2000021f000 */
[----:B------:R-:W-:Y:S01]  /*07e0*/  ISETP.GE.AND P2, PT, R0, RZ, PT ;  /* 0x000000ff0000720c */ /* 0x000fe20003f46270 */
[----:B--2---:R-:W-:Y:S01]  /*07f0*/  VIADD R8, R4, 0xffffffe ;  /* 0x0ffffffe04087836 */ /* 0x004fe20000000000 */
[----:B------:R-:W-:-:S05]  /*0800*/  LOP3.LUT R0, R161, 0x7f, RZ, 0xc0, !PT ;  /* 0x0000007fa1007812 */ /* 0x000fca00078ec0ff */
[----:B------:R-:W-:Y:S01]  /*0810*/  @P0 VIADD R2, R2, 0x1 ;  /* 0x0000000102020836 */ /* 0x000fe20000000000 */
[----:B------:R3:W2:Y:S01]  /*0820*/  F2I.FTZ.U32.TRUNC.NTZ R9, R8 ;  /* 0x0000000800097305 */ /* 0x0006a2000021f000 */
[----:B------:R-:W-:Y:S01]  /*0830*/  IMAD.SHL.U32 R3, R0, 0x4, RZ ;  /* 0x0000000400037824 */ /* 0x000fe200078e00ff */
[----:B-1----:R-:W-:Y:S01]  /*0840*/  SHF.R.U32.HI R6, RZ, 0x5, R161 ;  /* 0x00000005ff067819 */ /* 0x002fe200000116a1 */
[----:B------:R-:W-:Y:S01]  /*0850*/  IMAD.MOV.U32 R14, RZ, RZ, R2 ;  /* 0x000000ffff0e7224 */ /* 0x000fe200078e0002 */
[----:B------:R-:W-:-:S03]  /*0860*/  LOP3.LUT R2, R161, 0x60, RZ, 0xc0, !PT ;  /* 0x00000060a1027812 */ /* 0x000fc600078ec0ff */
[----:B------:R-:W-:Y:S01]  /*0870*/  @!P2 IMAD.MOV R14, RZ, RZ, -R14 ;  /* 0x000000ffff0ea224 */ /* 0x000fe200078e0a0e */
[----:B------:R-:W-:Y:S01]  /*0880*/  @!P1 LOP3.LUT R14, RZ, R12, RZ, 0x33, !PT ;  /* 0x0000000cff0e9212 */ /* 0x000fe200078e33ff */
[----:B---3--:R-:W-:Y:S01]  /*0890*/  IMAD.MOV R8, RZ, RZ, -R7 ;  /* 0x000000ffff087224 */ /* 0x008fe200078e0a07 */
[----:B------:R-:W-:-:S03]  /*08a0*/  SHF.R.U32.HI R4, RZ, 0x1, R2 ;  /* 0x00000001ff047819 */ /* 0x000fc60000011602 */
[----:B------:R-:W-:Y:S01]  /*08b0*/  IMAD.MOV R5, RZ, RZ, -R14 ;  /* 0x000000ffff057224 */ /* 0x000fe200078e0a0e */
[----:B------:R-:W-:Y:S01]  /*08c0*/  LOP3.LUT R3, R3, R4, RZ, 0x3c, !PT ;  /* 0x0000000403037212 */ /* 0x000fe200078e3cff */
[----:B--2---:R-:W-:Y:S02]  /*08d0*/  IMAD.MOV R13, RZ, RZ, -R9 ;  /* 0x000000ffff0d7224 */ /* 0x004fe400078e0a09 */
[----:B------:R-:W-:Y:S01]  /*08e0*/  IMAD R5, R12, R5, R11 ;  /* 0x000000050c057224 */ /* 0x000fe200078e020b */
[----:B------:R-:W-:Y:S01]  /*08f0*/  SGXT.U32 R11, R6, 0x2 ;  /* 0x00000002060b781a */ /* 0x000fe20000000000 */
[----:B------:R-:W-:Y:S01]  /*0900*/  IMAD.SHL.U32 R4, R14, 0x40, RZ ;  /* 0x000000400e047824 */ /* 0x000fe200078e00ff */
[----:B------:R-:W-:Y:S01]  /*0910*/  LOP3.LUT R110, R3, 0x40, RZ, 0x3c, !PT ;  /* 0x00000040036e7812 */ /* 0x000fe200078e3cff */
[----:B------:R-:W-:Y:S02]  /*0920*/  IMAD.MOV.U32 R12, RZ, RZ, R13 ;  /* 0x000000ffff0c7224 */ /* 0x000fe400078e000d */
[----:B------:R-:W-:Y:S01]  /*0930*/  IMAD R13, R8, R17, RZ ;  /* 0x00000011080d7224 */ /* 0x000fe200078e02ff */
[----:B------:R-:W-:Y:S01]  /*0940*/  LOP3.LUT R11, R4, R11, RZ, 0xfc, !PT ;  /* 0x0000000b040b7212 */ /* 0x000fe200078efcff */
[----:B------:R-:W-:-:S02]  /*0950*/  IMAD.MOV.U32 R6, RZ, RZ, RZ ;  /* 0x000000ffff067224 */ /* 0x000fc400078e00ff */
[----:B------:R-:W-:Y:S01]  /*0960*/  IMAD R15, R12, R23, RZ ;  /* 0x000000170c0f7224 */ /* 0x000fe200078e02ff */
[----:B------:R-:W-:Y:S01]  /*0970*/  LOP3.LUT R24, R11, 0xc, RZ, 0xfc, !PT ;  /* 0x0000000c0b187812 */ /* 0x000fe200078efcff */
[----:B------:R-:W-:Y:S01]  /*0980*/  IMAD.HI.U32 R6, R7, R13, R6 ;  /* 0x0000000d07067227 */ /* 0x000fe200078e0006 */
[----:B------:R-:W-:Y:S02]  /*0990*/  LOP3.LUT R7, R11, 0x4, RZ, 0xfc, !PT ;  /* 0x000000040b077812 */ /* 0x000fe400078efcff */
[----:B------:R-:W-:Y:S01]  /*09a0*/  IABS R19, R24 ;  /* 0x0000001800137213 */ /* 0x000fe20000000000 */
[----:B------:R-:W-:Y:S01]  /*09b0*/  IMAD.MOV.U32 R8, RZ, RZ, RZ ;  /* 0x000000ffff087224 */ /* 0x000fe200078e00ff */
[----:B------:R-:W-:Y:S01]  /*09c0*/  IABS R14, R11 ;  /* 0x0000000b000e7213 */ /* 0x000fe20000000000 */
[----:B------:R-:W-:Y:S01]  /*09d0*/  IMAD.IADD R5, R10, 0x1, R5 ;  /* 0x000000010a057824 */ /* 0x000fe200078e0205 */
[----:B------:R-:W-:Y:S01]  /*09e0*/  ISETP.GE.AND P0, PT, R7, RZ, PT ;  /* 0x000000ff0700720c */ /* 0x000fe20003f06270 */
[----:B------:R-:W-:Y:S01]  /*09f0*/  IMAD.HI.U32 R8, R9, R15, R8 ;  /* 0x0000000f09087227 */ /* 0x000fe200078e0008 */
[----:B------:R-:W-:-:S02]  /*0a00*/  LOP3.LUT R9, R11, 0x8, RZ, 0xfc, !PT ;  /* 0x000000080b097812 */ /* 0x000fc400078efcff */
[----:B------:R-:W-:Y:S01]  /*0a10*/  IABS R15, R7 ;  /* 0x00000007000f7213 */ /* 0x000fe20000000000 */
[----:B------:R-:W-:Y:S01]  /*0a20*/  IMAD R5, R5, 0x80, R0 ;  /* 0x0000008005057824 */ /* 0x000fe200078e0200 */
[----:B------:R-:W-:Y:S01]  /*0a30*/  ISETP.GE.AND P4, PT, R9, RZ, PT ;  /* 0x000000ff0900720c */ /* 0x000fe20003f86270 */
[C---:B------:R-:W-:Y:S01]  /*0a40*/  IMAD.HI.U32 R12, R8.reuse, R19, RZ ;  /* 0x00000013080c7227 */ /* 0x040fe200078e00ff */
[----:B------:R-:W-:Y:S02]  /*0a50*/  IABS R18, R9 ;  /* 0x0000000900127213 */ /* 0x000fe40000000000 */
[----:B------:R-:W-:Y:S01]  /*0a60*/  IABS R13, R5 ;  /* 0x00000005000d7213 */ /* 0x000fe20000000000 */
[----:B------:R-:W-:Y:S01]  /*0a70*/  IMAD.HI.U32 R9, R8, R15, RZ ;  /* 0x0000000f08097227 */ /* 0x000fe200078e00ff */
[C---:B------:R-:W-:Y:S02]  /*0a80*/  LOP3.LUT R26, R11.reuse, 0x14, RZ, 0xfc, !PT ;  /* 0x000000140b1a7812 */ /* 0x040fe400078efcff */
[C---:B------:R-:W-:Y:S01]  /*0a90*/  LOP3.LUT R27, R11.reuse, 0x18, RZ, 0xfc, !PT ;  /* 0x000000180b1b7812 */ /* 0x040fe200078efcff */
[----:B------:R-:W-:Y:S01]  /*0aa0*/  IMAD.MOV R16, RZ, RZ, -R9 ;  /* 0x000000ffff107224 */ /* 0x000fe200078e0a09 */
[----:B------:R-:W-:Y:S01]  /*0ab0*/  LOP3.LUT R31, R11, 0x1c, RZ, 0xfc, !PT ;  /* 0x0000001c0b1f7812 */ /* 0x000fe200078efcff */
[----:B------:R-:W-:Y:S01]  /*0ac0*/  IMAD.HI.U32 R6, R6, R13, RZ ;  /* 0x0000000d06067227 */ /* 0x000fe200078e00ff */
[----:B------:R-:W-:-:S02]  /*0ad0*/  IABS R20, R27 ;  /* 0x0000001b00147213 */ /* 0x000fc40000000000 */
[----:B------:R-:W-:Y:S01]  /*0ae0*/  LOP3.LUT R32, R11, 0x20, RZ, 0xfc, !PT ;  /* 0x000000200b207812 */ /* 0x000fe200078efcff */
[----:B------:R-:W-:Y:S01]  /*0af0*/  IMAD R9, R23, R16, R15 ;  /* 0x0000001017097224 */ /* 0x000fe200078e020f */
[----:B------:R-:W-:Y:S01]  /*0b00*/  LOP3.LUT R25, R11, 0x10, RZ, 0xfc, !PT ;  /* 0x000000100b197812 */ /* 0x000fe200078efcff */
[C---:B------:R-:W-:Y:S01]  /*0b10*/  IMAD.HI.U32 R10, R8.reuse, R18, RZ ;  /* 0x00000012080a7227 */ /* 0x040fe200078e00ff */
[----:B------:R-:W-:Y:S02]  /*0b20*/  IABS R21, R31 ;  /* 0x0000001f00157213 */ /* 0x000fe40000000000 */
[----:B------:R-:W-:Y:S01]  /*0b30*/  ISETP.GT.U32.AND P3, PT, R23, R9, PT ;  /* 0x000000091700720c */ /* 0x000fe20003f64070 */
[----:B------:R-:W-:Y:S01]  /*0b40*/  IMAD.MOV R12, RZ, RZ, -R12 ;  /* 0x000000ffff0c7224 */ /* 0x000fe200078e0a0c */
[C---:B------:R-:W-:Y:S01]  /*0b50*/  LOP3.LUT R33, R11.reuse, 0x24, RZ, 0xfc, !PT ;  /* 0x000000240b217812 */ /* 0x040fe200078efcff */
[----:B------:R-:W-:Y:S01]  /*0b60*/  IMAD.HI.U32 R7, R8, R14, RZ ;  /* 0x0000000e08077227 */ /* 0x000fe200078e00ff */
[----:B------:R-:W-:-:S02]  /*0b70*/  LOP3.LUT R34, R11, 0x28, RZ, 0xfc, !PT ;  /* 0x000000280b227812 */ /* 0x000fc400078efcff */
[C---:B------:R-:W-:Y:S01]  /*0b80*/  LOP3.LUT R35, R11.reuse, 0x2c, RZ, 0xfc, !PT ;  /* 0x0000002c0b237812 */ /* 0x040fe200078efcff */
[----:B------:R-:W-:Y:S01]  /*0b90*/  IMAD.MOV R6, RZ, RZ, -R6 ;  /* 0x000000ffff067224 */ /* 0x000fe200078e0a06 */
[----:B------:R-:W-:Y:S01]  /*0ba0*/  IABS R22, R34 ;  /* 0x0000002200167213 */ /* 0x000fe20000000000 */
[----:B------:R-:W-:Y:S01]  /*0bb0*/  IMAD.MOV R10, RZ, RZ, -R10 ;  /* 0x000000ffff0a7224 */ /* 0x000fe200078e0a0a */
[----:B------:R-:W-:Y:S01]  /*0bc0*/  LOP3.LUT R36, R11, 0x30, RZ, 0xfc, !PT ;  /* 0x000000300b247812 */ /* 0x000fe200078efcff */
[----:B------:R-:W-:Y:S01]  /*0bd0*/  IMAD R12, R23, R12, R19 ;  /* 0x0000000c170c7224 */ /* 0x000fe200078e0213 */
[----:B------:R-:W-:Y:S01]  /*0be0*/  IABS R19, R26 ;  /* 0x0000001a00137213 */ /* 0x000fe20000000000 */
[----:B------:R-:W-:Y:S01]  /*0bf0*/  @!P3 IMAD.IADD R9, R9, 0x1, -R23 ;  /* 0x000000010909b824 */ /* 0x000fe200078e0a17 */
[----:B------:R-:W-:Y:S01]  /*0c00*/  LOP3.LUT R37, R11, 0x34, RZ, 0xfc, !PT ;  /* 0x000000340b257812 */ /* 0x000fe200078efcff */
[----:B------:R-:W-:Y:S01]  /*0c10*/  IMAD.MOV R7, RZ, RZ, -R7 ;  /* 0x000000ffff077224 */ /* 0x000fe200078e0a07 */
[----:B------:R-:W-:Y:S01]  /*0c20*/  ISETP.GT.U32.AND P3, PT, R23, R12, PT ;  /* 0x0000000c1700720c */ /* 0x000fe20003f64070 */
[----:B------:R-:W-:Y:S01]  /*0c30*/  IMAD R6, R17, R6, R13 ;  /* 0x0000000611067224 */ /* 0x000fe200078e020d */
[C---:B------:R-:W-:Y:S01]  /*0c40*/  ISETP.GT.U32.AND P5, PT, R23.reuse, R9, PT ;  /* 0x000000091700720c */ /* 0x040fe20003fa4070 */
[C---:B------:R-:W-:Y:S01]  /*0c50*/  IMAD R10, R23.reuse, R10, R18 ;  /* 0x0000000a170a7224 */ /* 0x040fe200078e0212 */
[----:B------:R-:W-:Y:S01]  /*0c60*/  IABS R18, R25 ;  /* 0x0000001900127213 */ /* 0x000fe20000000000 */
[----:B------:R-:W-:Y:S01]  /*0c70*/  IMAD R7, R23, R7, R14 ;  /* 0x0000000717077224 */ /* 0x000fe200078e020e */
[----:B------:R-:W-:Y:S01]  /*0c80*/  ISETP.GT.U32.AND P1, PT, R17, R6, PT ;  /* 0x000000061100720c */ /* 0x000fe20003f24070 */
[----:B------:R-:W-:Y:S01]  /*0c90*/  IMAD.HI.U32 R14, R8, R19, RZ ;  /* 0x00000013080e7227 */ /* 0x000fe200078e00ff */
[----:B------:R-:W-:-:S02]  /*0ca0*/  ISETP.GT.U32.AND P6, PT, R23, R10, PT ;  /* 0x0000000a1700720c */ /* 0x000fc40003fc4070 */
[----:B------:R-:W-:Y:S01]  /*0cb0*/  ISETP.GT.U32.AND P2, PT, R23, R7, PT ;  /* 0x000000071700720c */ /* 0x000fe20003f44070 */
[----:B------:R-:W-:Y:S01]  /*0cc0*/  IMAD.HI.U32 R15, R8, R20, RZ ;  /* 0x00000014080f7227 */ /* 0x000fe200078e00ff */
[C---:B------:R-:W-:Y:S02]  /*0cd0*/  LOP3.LUT R38, R11.reuse, 0x38, RZ, 0xfc, !PT ;  /* 0x000000380b267812 */ /* 0x040fe400078efcff */
[----:B------:R-:W-:Y:S01]  /*0ce0*/  LOP3.LUT R30, R11, 0x3c, RZ, 0xfc, !PT ;  /* 0x0000003c0b1e7812 */ /* 0x000fe200078efcff */
[----:B------:R-:W-:Y:S02]  /*0cf0*/  IMAD.MOV R14, RZ, RZ, -R14 ;  /* 0x000000ffff0e7224 */ /* 0x000fe400078e0a0e */
[----:B------:R-:W-:Y:S01]  /*0d00*/  IMAD.MOV R15, RZ, RZ, -R15 ;  /* 0x000000ffff0f7224 */ /* 0x000fe200078e0a0f */
[----:B------:R-:W-:Y:S01]  /*0d10*/  IABS R28, R30 ;  /* 0x0000001e001c7213 */ /* 0x000fe20000000000 */
[C---:B------:R-:W-:Y:S02]  /*0d20*/  IMAD R14, R23.reuse, R14, R19 ;  /* 0x0000000e170e7224 */ /* 0x040fe400078e0213 */
[----:B------:R-:W-:Y:S01]  /*0d30*/  IMAD R15, R23, R15, R20 ;  /* 0x0000000f170f7224 */ /* 0x000fe200078e0214 */
[----:B------:R-:W-:Y:S01]  /*0d40*/  IABS R20, R32 ;  /* 0x0000002000147213 */ /* 0x000fe20000000000 */
[----:B------:R-:W-:Y:S01]  /*0d50*/  @!P5 IMAD.IADD R9, R9, 0x1, -R23 ;  /* 0x000000010909d824 */ /* 0x000fe200078e0a17 */
[----:B------:R-:W-:Y:S01]  /*0d60*/  ISETP.GT.U32.AND P5, PT, R23, R14, PT ;  /* 0x0000000e1700720c */ /* 0x000fe20003fa4070 */
[----:B------:R-:W-:-:S02]  /*0d70*/  @!P1 IMAD.IADD R6, R6, 0x1, -R17 ;  /* 0x0000000106069824 */ /* 0x000fc400078e0a11 */
[--C-:B------:R-:W-:Y:S01]  /*0d80*/  @!P6 IMAD.IADD R10, R10, 0x1, -R23.reuse ;  /* 0x000000010a0ae824 */ /* 0x100fe200078e0a17 */
[----:B------:R-:W-:Y:S01]  /*0d90*/  ISETP.GT.U32.AND P6, PT, R23, R15, PT ;  /* 0x0000000f1700720c */ /* 0x000fe20003fc4070 */
[----:B------:R-:W-:Y:S01]  /*0da0*/  @!P2 IMAD.IADD R7, R7, 0x1, -R23 ;  /* 0x000000010707a824 */ /* 0x000fe200078e0a17 */
[----:B------:R-:W-:Y:S01]  /*0db0*/  ISETP.GT.U32.AND P2, PT, R17, R6, PT ;  /* 0x000000061100720c */ /* 0x000fe20003f44070 */
[----:B------:R-:W-:-:S03]  /*0dc0*/  IMAD.HI.U32 R16, R8, R21, RZ ;  /* 0x0000001508107227 */ /* 0x000fc600078e00ff */
[----:B------:R-:W-:Y:S01]  /*0dd0*/  ISETP.GT.U32.AND P1, PT, R23, R7, PT ;  /* 0x000000071700720c */ /* 0x000fe20003f24070 */
[----:B------:R-:W-:-:S04]  /*0de0*/  IMAD.HI.U32 R13, R8, R18, RZ ;  /* 0x00000012080d7227 */ /* 0x000fc800078e00ff */
[--C-:B------:R-:W-:Y:S02]  /*0df0*/  @!P5 IMAD.IADD R14, R14, 0x1, -R23.reuse ;  /* 0x000000010e0ed824 */ /* 0x100fe400078e0a17 */
[----:B------:R-:W-:Y:S02]  /*0e00*/  @!P6 IMAD.IADD R15, R15, 0x1, -R23 ;  /* 0x000000010f0fe824 */ /* 0x000fe400078e0a17 */
[----:B------:R-:W-:Y:S01]  /*0e10*/  @!P2 IMAD.IADD R6, R6, 0x1, -R17 ;  /* 0x000000010606a824 */ /* 0x000fe200078e0a11 */
[----:B------:R-:W-:Y:S01]  /*0e20*/  ISETP.GT.U32.AND P6, PT, R23, R14, PT ;  /* 0x0000000e1700720c */ /* 0x000fe20003fc4070 */
[----:B------:R-:W-:Y:S01]  /*0e30*/  IMAD.HI.U32 R17, R8, R20, RZ ;  /* 0x0000001408117227 */ /* 0x000fe200078e00ff */
[----:B------:R-:W-:-:S03]  /*0e40*/  ISETP.GE.AND P2, PT, R11, RZ, PT ;  /* 0x000000ff0b00720c */ /* 0x000fc60003f46270 */
[----:B------:R-:W-:Y:S02]  /*0e50*/  IMAD.MOV R16, RZ, RZ, -R16 ;  /* 0x000000ffff107224 */ /* 0x000fe400078e0a10 */
[----:B------:R-:W-:Y:S02]  /*0e60*/  IMAD.MOV R17, RZ, RZ, -R17 ;  /* 0x000000ffff117224 */ /* 0x000fe400078e0a11 */
[----:B------:R-:W-:Y:S02]  /*0e70*/  IMAD.MOV R13, RZ, RZ, -R13 ;  /* 0x000000ffff0d7224 */ /* 0x000fe400078e0a0d */
[C---:B------:R-:W-:Y:S01]  /*0e80*/  IMAD R16, R23.reuse, R16, R21 ;  /* 0x0000001017107224 */ /* 0x040fe200078e0215 */
[----:B------:R-:W-:Y:S01]  /*0e90*/  IABS R21, R33 ;  /* 0x0000002100157213 */ /* 0x000fe20000000000 */
[C---:B------:R-:W-:Y:S02]  /*0ea0*/  IMAD R17, R23.reuse, R17, R20 ;  /* 0x0000001117117224 */ /* 0x040fe400078e0214 */
[----:B------:R-:W-:-:S02]  /*0eb0*/  IMAD R13, R23, R13, R18 ;  /* 0x0000000d170d7224 */ /* 0x000fc400078e0212 */
[--C-:B------:R-:W-:Y:S01]  /*0ec0*/  @!P6 IMAD.IADD R14, R14, 0x1, -R23.reuse ;  /* 0x000000010e0ee824 */ /* 0x100fe200078e0a17 */
[----:B------:R-:W-:Y:S01]  /*0ed0*/  ISETP.GT.U32.AND P6, PT, R23, R17, PT ;  /* 0x000000111700720c */ /* 0x000fe20003fc4070 */
[----:B------:R-:W-:Y:S01]  /*0ee0*/  @!P1 IMAD.IADD R7, R7, 0x1, -R23 ;  /* 0x0000000107079824 */ /* 0x000fe200078e0a17 */
[----:B------:R-:W-:Y:S01]  /*0ef0*/  ISETP.GT.U32.AND P1, PT, R23, R13, PT ;  /* 0x0000000d1700720c */ /* 0x000fe20003f24070 */
[----:B------:R-:W-:-:S04]  /*0f00*/  IMAD.HI.U32 R18, R8, R21, RZ ;  /* 0x0000001508127227 */ /* 0x000fc800078e00ff */
[----:B------:R-:W-:Y:S02]  /*0f10*/  IMAD.MOV R18, RZ, RZ, -R18 ;  /* 0x000000ffff127224 */ /* 0x000fe400078e0a12 */
[----:B------:R-:W-:Y:S01]  /*0f20*/  @!P3 IMAD.IADD R12, R12, 0x1, -R23 ;  /* 0x000000010c0cb824 */ /* 0x000fe200078e0a17 */
[C---:B------:R-:W-:Y:S01]  /*0f30*/  ISETP.GT.U32.AND P3, PT, R23.reuse, R10, PT ;  /* 0x0000000a1700720c */ /* 0x040fe20003f64070 */
[----:B------:R-:W-:Y:S02]  /*0f40*/  IMAD R18, R23, R18, R21 ;  /* 0x0000001217127224 */ /* 0x000fe400078e0215 */
[--C-:B------:R-:W-:Y:S02]  /*0f50*/  @!P6 IMAD.IADD R17, R17, 0x1, -R23.reuse ;  /* 0x000000011111e824 */ /* 0x100fe400078e0a17 */
[----:B------:R-:W-:Y:S01]  /*0f60*/  @!P1 IMAD.IADD R13, R13, 0x1, -R23 ;  /* 0x000000010d0d9824 */ /* 0x000fe200078e0a17 */
[C---:B------:R-:W-:Y:S01]  /*0f70*/  ISETP.GT.U32.AND P6, PT, R23.reuse, R18, PT ;  /* 0x000000121700720c */ /* 0x040fe20003fc4070 */
[----:B------:R-:W-:Y:S01]  /*0f80*/  IMAD.HI.U32 R19, R8, R22, RZ ;  /* 0x0000001608137227 */ /* 0x000fe200078e00ff */
[----:B------:R-:W-:-:S02]  /*0f90*/  ISETP.GT.U32.AND P1, PT, R23, R12, PT ;  /* 0x0000000c1700720c */ /* 0x000fc40003f24070 */
[C---:B------:R-:W-:Y:S01]  /*0fa0*/  ISETP.GT.U32.AND P5, PT, R23.reuse, R13, PT ;  /* 0x0000000d1700720c */ /* 0x040fe20003fa4070 */
[----:B------:R-:W-:Y:S02]  /*0fb0*/  IMAD.MOV R19, RZ, RZ, -R19 ;  /* 0x000000ffff137224 */ /* 0x000fe400078e0a13 */
[----:B------:R-:W-:Y:S01]  /*0fc0*/  @!P2 IMAD.MOV R7, RZ, RZ, -R7 ;  /* 0x000000ffff07a224 */ /* 0x000fe200078e0a07 */
[C---:B------:R-:W-:Y:S01]  /*0fd0*/  ISETP.GT.U32.AND P2, PT, R23.reuse, R15, PT ;  /* 0x0000000f1700720c */ /* 0x040fe20003f44070 */
[--C-:B------:R-:W-:Y:S01]  /*0fe0*/  @!P3 IMAD.IADD R10, R10, 0x1, -R23.reuse ;  /* 0x000000010a0ab824 */ /* 0x100fe200078e0a17 */
[C---:B------:R-:W-:Y:S01]  /*0ff0*/  ISETP.GT.U32.AND P3, PT, R23.reuse, R16, PT ;  /* 0x000000101700720c */ /* 0x040fe20003f64070 */
[C---:B------:R-:W-:Y:S02]  /*1000*/  IMAD R19, R23.reuse, R19, R22 ;  /* 0x0000001317137224 */ /* 0x040fe400078e0216 */
[--C-:B------:R-:W-:Y:S02]  /*1010*/  @!P6 IMAD.IADD R18, R18, 0x1, -R23.reuse ;  /* 0x000000011212e824 */ /* 0x100fe400078e0a17 */
[--C-:B------:R-:W-:Y:S01]  /*1020*/  @!P1 IMAD.IADD R12, R12, 0x1, -R23.reuse ;  /* 0x000000010c0c9824 */ /* 0x100fe200078e0a17 */
[----:B------:R-:W-:Y:S01]  /*1030*/  ISETP.GT.U32.AND P6, PT, R23, R19, PT ;  /* 0x000000131700720c */ /* 0x000fe20003fc4070 */
[----:B------:R-:W-:Y:S01]  /*1040*/  @!P5 IMAD.IADD R13, R13, 0x1, -R23 ;  /* 0x000000010d0dd824 */ /* 0x000fe200078e0a17 */
[----:B------:R-:W-:Y:S01]  /*1050*/  ISETP.GE.AND P1, PT, R24, RZ, PT ;  /* 0x000000ff1800720c */ /* 0x000fe20003f26270 */
[----:B------:R-:W-:Y:S01]  /*1060*/  @!P0 IMAD.MOV R9, RZ, RZ, -R9 ;  /* 0x000000ffff098224 */ /* 0x000fe200078e0a09 */
[----:B------:R-:W-:Y:S01]  /*1070*/  ISETP.GE.AND P5, PT, R25, RZ, PT ;  /* 0x000000ff1900720c */ /* 0x000fe20003fa6270 */
[--C-:B------:R-:W-:Y:S01]  /*1080*/  @!P2 IMAD.IADD R15, R15, 0x1, -R23.reuse ;  /* 0x000000010f0fa824 */ /* 0x100fe200078e0a17 */
[----:B------:R-:W-:Y:S01]  /*1090*/  IABS R24, R35 ;  /* 0x0000002300187213 */ /* 0x000fe20000000000 */
[----:B------:R-:W-:Y:S01]  /*10a0*/  @!P3 IMAD.IADD R16, R16, 0x1, -R23 ;  /* 0x000000011010b824 */ /* 0x000fe200078e0a17 */
[----:B------:R-:W-:Y:S01]  /*10b0*/  ISETP.GE.AND P2, PT, R26, RZ, PT ;  /* 0x000000ff1a00720c */ /* 0x000fe20003f46270 */
[----:B------:R-:W-:Y:S01]  /*10c0*/  @!P4 IMAD.MOV R10, RZ, RZ, -R10 ;  /* 0x000000ffff0ac224 */ /* 0x000fe200078e0a0a */
[----:B------:R-:W-:Y:S01]  /*10d0*/  ISETP.GE.AND P3, PT, R27, RZ, PT ;  /* 0x000000ff1b00720c */ /* 0x000fe20003f66270 */
[----:B------:R-:W-:Y:S01]  /*10e0*/  IMAD.HI.U32 R11, R8, R24, RZ ;  /* 0x00000018080b7227 */ /* 0x000fe200078e00ff */
[----:B------:R-:W-:-:S02]  /*10f0*/  IABS R25, R36 ;  /* 0x0000002400197213 */ /* 0x000fc40000000000 */
[----:B------:R-:W-:Y:S01]  /*1100*/  IABS R26, R37 ;  /* 0x00000025001a7213 */ /* 0x000fe20000000000 */
[----:B------:R-:W-:Y:S01]  /*1110*/  @!P6 IMAD.IADD R19, R19, 0x1, -R23 ;  /* 0x000000011313e824 */ /* 0x000fe200078e0a17 */
[----:B------:R-:W-:Y:S01]  /*1120*/  IABS R27, R38 ;  /* 0x00000026001b7213 */ /* 0x000fe20000000000 */
[C---:B------:R-:W-:Y:S01]  /*1130*/  IMAD.HI.U32 R20, R8.reuse, R25, RZ ;  /* 0x0000001908147227 */ /* 0x040fe200078e00ff */
[C---:B------:R-:W-:Y:S02]  /*1140*/  ISETP.GT.U32.AND P0, PT, R23.reuse, R16, PT ;  /* 0x000000101700720c */ /* 0x040fe40003f04070 */
[C---:B------:R-:W-:Y:S01]  /*1150*/  ISETP.GT.U32.AND P6, PT, R23.reuse, R18, PT ;  /* 0x000000121700720c */ /* 0x040fe20003fc4070 */
[----:B------:R-:W-:Y:S01]  /*1160*/  IMAD.HI.U32 R21, R8, R26, RZ ;  /* 0x0000001a08157227 */ /* 0x000fe200078e00ff */
[----:B------:R-:W-:-:S03]  /*1170*/  ISETP.GT.U32.AND P4, PT, R23, R17, PT ;  /* 0x000000111700720c */ /* 0x000fc60003f84070 */
[----:B------:R-:W-:-:S04]  /*1180*/  IMAD.HI.U32 R22, R8, R27, RZ ;  /* 0x0000001b08167227 */ /* 0x000fc800078e00ff */
[----:B------:R-:W-:-:S04]  /*1190*/  IMAD.HI.U32 R8, R8, R28, RZ ;  /* 0x0000001c08087227 */ /* 0x000fc800078e00ff */
[----:B------:R-:W-:Y:S02]  /*11a0*/  IMAD.MOV R11, RZ, RZ, -R11 ;  /* 0x000000ffff0b7224 */ /* 0x000fe400078e0a0b */
[----:B------:R-:W-:Y:S02]  /*11b0*/  IMAD.MOV R20, RZ, RZ, -R20 ;  /* 0x000000ffff147224 */ /* 0x000fe400078e0a14 */
[----:B------:R-:W-:Y:S02]  /*11c0*/  IMAD.MOV R21, RZ, RZ, -R21 ;  /* 0x000000ffff157224 */ /* 0x000fe400078e0a15 */
[----:B------:R-:W-:Y:S01]  /*11d0*/  @!P1 IMAD.MOV R12, RZ, RZ, -R12 ;  /* 0x000000ffff0c9224 */ /* 0x000fe200078e0a0c */
[----:B------:R-:W-:Y:S01]  /*11e0*/  ISETP.GT.U32.AND P1, PT, R23, R19, PT ;  /* 0x000000131700720c */ /* 0x000fe20003f24070 */
[----:B------:R-:W-:Y:S02]  /*11f0*/  IMAD.MOV R22, RZ, RZ, -R22 ;  /* 0x000000ffff167224 */ /* 0x000fe400078e0a16 */
[----:B------:R-:W-:-:S02]  /*1200*/  IMAD.MOV R29, RZ, RZ, -R8 ;  /* 0x000000ffff1d7224 */ /* 0x000fc400078e0a08 */
[C---:B------:R-:W-:Y:S02]  /*1210*/  IMAD R8, R23.reuse, R11, R24 ;  /* 0x0000000b17087224 */ /* 0x040fe400078e0218 */
[C---:B------:R-:W-:Y:S02]  /*1220*/  IMAD R11, R23.reuse, R20, R25 ;  /* 0x00000014170b7224 */ /* 0x040fe400078e0219 */
[C---:B------:R-:W-:Y:S02]  /*1230*/  IMAD R20, R23.reuse, R21, R26 ;  /* 0x0000001517147224 */ /* 0x040fe400078e021a */
[C---:B------:R-:W-:Y:S02]  /*1240*/  IMAD R21, R23.reuse, R22, R27 ;  /* 0x0000001617157224 */ /* 0x040fe400078e021b */
[C---:B------:R-:W-:Y:S02]  /*1250*/  IMAD R22, R23.reuse, R29, R28 ;  /* 0x0000001d17167224 */ /* 0x040fe400078e021c */
[----:B------:R-:W-:Y:S01]  /*1260*/  @!P5 IMAD.MOV R13, RZ, RZ, -R13 ;  /* 0x000000ffff0dd224 */ /* 0x000fe200078e0a0d */
[C---:B------:R-:W-:Y:S01]  /*1270*/  ISETP.GT.U32.AND P5, PT, R23.reuse, R8, PT ;  /* 0x000000081700720c */ /* 0x040fe20003fa4070 */
[----:B------:R-:W-:Y:S01]  /*1280*/  @!P0 IMAD.IADD R16, R16, 0x1, -R23 ;  /* 0x0000000110108824 */ /* 0x000fe200078e0a17 */
[C---:B------:R-:W-:Y:S01]  /*1290*/  ISETP.GT.U32.AND P0, PT, R23.reuse, R21, PT ;  /* 0x000000151700720c */ /* 0x040fe20003f04070 */
[----:B------:R-:W-:Y:S01]  /*12a0*/  @!P3 IMAD.MOV R15, RZ, RZ, -R15 ;  /* 0x000000ffff0fb224 */ /* 0x000fe200078e0a0f */
[C---:B------:R-:W-:Y:S01]  /*12b0*/  ISETP.GT.U32.AND P3, PT, R23.reuse, R20, PT ;  /* 0x000000141700720c */ /* 0x040fe20003f64070 */
[--C-:B------:R-:W-:Y:S01]  /*12c0*/  @!P6 IMAD.IADD R18, R18, 0x1, -R23.reuse ;  /* 0x000000011212e824 */ /* 0x100fe200078e0a17 */
[----:B------:R-:W-:Y:S01]  /*12d0*/  ISETP.GT.U32.AND P6, PT, R23, R22, PT ;  /* 0x000000161700720c */ /* 0x000fe20003fc4070 */
[--C-:B------:R-:W-:Y:S01]  /*12e0*/  @!P4 IMAD.IADD R17, R17, 0x1, -R23.reuse ;  /* 0x000000011111c824 */ /* 0x100fe200078e0a17 */
[----:B------:R-:W-:Y:S01]  /*12f0*/  ISETP.GE.AND P4, PT, R31, RZ, PT ;  /* 0x000000ff1f00720c */ /* 0x000fe20003f86270 */
[--C-:B------:R-:W-:Y:S01]  /*1300*/  @!P1 IMAD.IADD R19, R19, 0x1, -R23.reuse ;  /* 0x0000000113139824 */ /* 0x100fe200078e0a17 */
[----:B------:R-:W-:Y:S01]  /*1310*/  ISETP.GE.AND P1, PT, R32, RZ, PT ;  /* 0x000000ff2000720c */ /* 0x000fe20003f26270 */
[----:B------:R-:W-:Y:S01]  /*1320*/  @!P2 IMAD.MOV R14, RZ, RZ, -R14 ;  /* 0x000000ffff0ea224 */ /* 0x000fe200078e0a0e */
[----:B------:R-:W-:Y:S01]  /*1330*/  ISETP.GT.U32.AND P2, PT, R23, R11, PT ;  /* 0x0000000b1700720c */ /* 0x000fe20003f44070 */
[--C-:B------:R-:W-:Y:S01]  /*1340*/  @!P5 IMAD.IADD R8, R8, 0x1, -R23.reuse ;  /* 0x000000010808d824 */ /* 0x100fe200078e0a17 */
[----:B------:R-:W-:Y:S01]  /*1350*/  ISETP.GE.AND P5, PT, R5, RZ, PT ;  /* 0x000000ff0500720c */ /* 0x000fe20003fa6270 */
[--C-:B------:R-:W-:Y:S01]  /*1360*/  @!P0 IMAD.IADD R21, R21, 0x1, -R23.reuse ;  /* 0x0000000115158824 */ /* 0x100fe200078e0a17 */
[----:B------:R-:W-:Y:S01]  /*1370*/  ISETP.NE.AND P0, PT, R122, RZ, PT ;  /* 0x000000ff7a00720c */ /* 0x000fe20003f05270 */
[--C-:B------:R-:W-:Y:S01]  /*1380*/  @!P3 IMAD.IADD R20, R20, 0x1, -R23.reuse ;  /* 0x000000011414b824 */ /* 0x100fe200078e0a17 */
[----:B------:R-:W-:Y:S01]  /*1390*/  ISETP.GE.AND P3, PT, R34, RZ, PT ;  /* 0x000000ff2200720c */ /* 0x000fe20003f66270 */
[----:B------:R-:W-:-:S02]  /*13a0*/  @!P6 IMAD.IADD R22, R22, 0x1, -R23 ;  /* 0x000000011616e824 */ /* 0x000fc400078e0a17 */
[----:B------:R-:W-:Y:S01]  /*13b0*/  @!P4 IMAD.MOV R16, RZ, RZ, -R16 ;  /* 0x000000ffff10c224 */ /* 0x000fe200078e0a10 */
[C---:B------:R-:W-:Y:S01]  /*13c0*/  ISETP.GT.U32.AND P4, PT, R23.reuse, R8, PT ;  /* 0x000000081700720c */ /* 0x040fe20003f84070 */
[----:B------:R-:W-:Y:S01]  /*13d0*/  @!P1 IMAD.MOV R17, RZ, RZ, -R17 ;  /* 0x000000ffff119224 */ /* 0x000fe200078e0a11 */
[----:B------:R-:W-:Y:S01]  /*13e0*/  ISETP.GT.U32.AND P1, PT, R23, R22, PT ;  /* 0x000000161700720c */ /* 0x000fe20003f24070 */
[----:B------:R-:W-:Y:S01]  /*13f0*/  @!P2 IMAD.IADD R11, R11, 0x1, -R23 ;  /* 0x000000010b0ba824 */ /* 0x000fe200078e0a17 */
[----:B------:R-:W-:Y:S01]  /*1400*/  ISETP.GE.AND P2, PT, R33, RZ, PT ;  /* 0x000000ff2100720c */ /* 0x000fe20003f46270 */
[----:B------:R-:W-:Y:S01]  /*1410*/  @!P5 IMAD.MOV R6, RZ, RZ, -R6 ;  /* 0x000000ffff06d224 */ /* 0x000fe200078e0a06 */
[C---:B------:R-:W-:Y:S01]  /*1420*/  ISETP.GT.U32.AND P6, PT, R23.reuse, R20, PT ;  /* 0x000000141700720c */ /* 0x040fe20003fc4070 */
[----:B------:R-:W-:Y:S01]  /*1430*/  VIADD R24, R138, 0xfffffffe ;  /* 0xfffffffe8a187836 */ /* 0x000fe20000000000 */
[C---:B------:R-:W-:Y:S01]  /*1440*/  ISETP.GT.U32.AND P5, PT, R23.reuse, R11, PT ;  /* 0x0000000b1700720c */ /* 0x040fe20003fa4070 */
[----:B------:R-:W-:Y:S01]  /*1450*/  @!P3 IMAD.MOV R19, RZ, RZ, -R19 ;  /* 0x000000ffff13b224 */ /* 0x000fe200078e0a13 */
[-C--:B------:R-:W-:Y:S01]  /*1460*/  @!P0 LOP3.LUT R6, RZ, R122.reuse, RZ, 0x33, !PT ;  /* 0x0000007aff068212 */ /* 0x080fe200078e33ff */
[----:B------:R-:W-:Y:S01]  /*1470*/  IMAD R25, R114, 0x34, RZ ;  /* 0x0000003472197824 */ /* 0x000fe200078e02ff */
[----:B------:R-:W-:Y:S01]  /*1480*/  ISETP.GT.U32.AND P0, PT, R23, R21, PT ;  /* 0x000000151700720c */ /* 0x000fe20003f04070 */
[--C-:B------:R-:W-:Y:S01]  /*1490*/  @!P4 IMAD.IADD R8, R8, 0x1, -R23.reuse ;  /* 0x000000010808c824 */ /* 0x100fe200078e0a17 */
[----:B------:R-:W-:Y:S01]  /*14a0*/  ISETP.GE.AND P3, PT, R36, RZ, PT ;  /* 0x000000ff2400720c */ /* 0x000fe20003f66270 */
[--C-:B------:R-:W-:Y:S01]  /*14b0*/  @!P1 IMAD.IADD R22, R22, 0x1, -R23.reuse ;  /* 0x0000000116169824 */ /* 0x100fe200078e0a17 */
[----:B------:R-:W-:Y:S01]  /*14c0*/  ISETP.GE.AND P4, PT, R37, RZ, PT ;  /* 0x000000ff2500720c */ /* 0x000fe20003f86270 */
[----:B------:R-:W-:Y:S01]  /*14d0*/  @!P2 IMAD.MOV R18, RZ, RZ, -R18 ;  /* 0x000000ffff12a224 */ /* 0x000fe200078e0a12 */
[----:B------:R-:W-:Y:S01]  /*14e0*/  ISETP.NE.AND P1, PT, R123, RZ, PT ;  /* 0x000000ff7b00720c */ /* 0x000fe20003f25270 */
[--C-:B------:R-:W-:Y:S01]  /*14f0*/  @!P6 IMAD.IADD R20, R20, 0x1, -R23.reuse ;  /* 0x000000011414e824 */ /* 0x100fe200078e0a17 */
[----:B------:R-:W-:Y:S01]  /*1500*/  ISETP.GE.AND P2, PT, R35, RZ, PT ;  /* 0x000000ff2300720c */ /* 0x000fe20003f46270 */
[--C-:B------:R-:W-:Y:S01]  /*1510*/  @!P5 IMAD.IADD R11, R11, 0x1, -R23.reuse ;  /* 0x000000010b0bd824 */ /* 0x100fe200078e0a17 */
[----:B------:R-:W-:Y:S01]  /*1520*/  ISETP.GE.AND P6, PT, R30, RZ, PT ;  /* 0x000000ff1e00720c */ /* 0x000fe20003fc6270 */
[----:B------:R-:W-:Y:S01]  /*1530*/  IMAD R160, R6, R139, RZ ;  /* 0x0000008b06a07224 */ /* 0x000fe200078e02ff */
[----:B------:R-:W-:Y:S01]  /*1540*/  SEL R30, R154, R7, !P1 ;  /* 0x000000079a1e7207 */ /* 0x000fe20004800000 */
[----:B------:R-:W-:Y:S01]  /*1550*/  VIADD R7, R138, 0xfffffffd ;  /* 0xfffffffd8a077836 */ /* 0x000fe20000000000 */
[----:B------:R-:W-:Y:S01]  /*1560*/  ISETP.GE.AND P5, PT, R38, RZ, PT ;  /* 0x000000ff2600720c */ /* 0x000fe20003fa6270 */
[----:B------:R-:W-:Y:S01]  /*1570*/  IMAD.SHL.U32 R6, R161, 0x10, RZ ;  /* 0x00000010a1067824 */ /* 0x000fe200078e00ff */
[----:B------:R-:W-:Y:S01]  /*1580*/  SEL R140, R154, R9, !P1 ;  /* 0x000000099a8c7207 */ /* 0x000fe20004800000 */
[----:B------:R-:W-:Y:S01]  /*1590*/  @!P0 IMAD.IADD R21, R21, 0x1, -R23 ;  /* 0x0000000115158824 */ /* 0x000fe200078e0a17 */
[----:B------:R-:W-:Y:S01]  /*15a0*/  ISETP.GE.AND P0, PT, R5, R122, PT ;  /* 0x0000007a0500720c */ /* 0x000fe20003f06270 */
[----:B------:R-:W-:Y:S01]  /*15b0*/  VIADD R23, R138, 0xffffffff ;  /* 0xffffffff8a177836 */ /* 0x000fe20000000000 */
[----:B------:R-:W-:Y:S01]  /*15c0*/  SEL R141, R154, R10, !P1 ;  /* 0x0000000a9a8d7207 */ /* 0x000fe20004800000 */
[----:B------:R-:W-:Y:S01]  /*15d0*/  @!P3 IMAD.MOV R11, RZ, RZ, -R11 ;  /* 0x000000ffff0bb224 */ /* 0x000fe200078e0a0b */
[----:B------:R-:W-:Y:S01]  /*15e0*/  ISETP.GE.U32.AND P3, PT, R7, 0x7fffffde, PT ;  /* 0x7fffffde0700780c */ /* 0x000fe20003f66070 */
[----:B------:R-:W-:Y:S01]  /*15f0*/  IMAD.SHL.U32 R122, R160, 0x4, RZ ;  /* 0x00000004a07a7824 */ /* 0x000fe200078e00ff */
[----:B------:R-:W-:Y:S01]  /*1600*/  LOP3.LUT R7, R6, 0x70, RZ, 0xc0, !PT ;  /* 0x0000007006077812 */ /* 0x000fe200078ec0ff */
[----:B------:R-:W-:Y:S01]  /*1610*/  @!P4 IMAD.MOV R20, RZ, RZ, -R20 ;  /* 0x000000ffff14c224 */ /* 0x000fe200078e0a14 */
[----:B------:R-:W-:Y:S01]  /*1620*/  ISETP.GE.U32.AND P4, PT, R23, 0x7fffffe0, PT ;  /* 0x7fffffe01700780c */ /* 0x000fe20003f86070 */
[----:B------:R-:W-:Y:S01]  /*1630*/  @!P2 IMAD.MOV R8, RZ, RZ, -R8 ;  /* 0x000000ffff08a224 */ /* 0x000fe200078e0a08 */
[----:B------:R-:W-:Y:S01]  /*1640*/  IADD3 R26, P2, R122, UR6, RZ ;  /* 0x000000067a1a7c10 */ /* 0x000fe2000ff5e0ff */
[----:B------:R-:W-:Y:S01]  /*1650*/  IMAD R6, R0, 0x80, R7 ;  /* 0x0000008000067824 */ /* 0x000fe200078e0207 */
[----:B------:R-:W-:Y:S01]  /*1660*/  SEL R142, R154, R12, !P1 ;  /* 0x0000000c9a8e7207 */ /* 0x000fe20004800000 */
[----:B------:R-:W-:Y:S01]  /*1670*/  VIADD R7, R138, 0xffffffec ;  /* 0xffffffec8a077836 */ /* 0x000fe20000000000 */
[----:B------:R-:W-:Y:S01]  /*1680*/  LEA.HI.X.SX32 R27, R160, UR7, 0x2, P2 ;  /* 0x00000007a01b7c11 */ /* 0x000fe200090f16ff */
[----:B------:R-:W-:Y:S01]  /*1690*/  VIADD R183, R6, UR8 ;  /* 0x0000000806b77c36 */ /* 0x000fe20008000000 */
[----:B------:R-:W-:Y:S01]  /*16a0*/  SEL R152, R154, R8, !P1 ;  /* 0x000000089a987207 */ /* 0x000fe20004800000 */
[C---:B------:R-:W-:Y:S01]  /*16b0*/  VIADD R8, R138.reuse, 0xfffffffc ;  /* 0xfffffffc8a087836 */ /* 0x040fe20000000000 */
[----:B------:R-:W-:Y:S01]  /*16c0*/  ISETP.GE.U32.AND P2, PT, R7, 0x7fffffcd, PT ;  /* 0x7fffffcd0700780c */ /* 0x000fe20003f46070 */
[----:B------:R-:W-:Y:S01]  /*16d0*/  VIADD R7, R138, 0xffffffed ;  /* 0xffffffed8a077836 */ /* 0x000fe20000000000 */
[----:B------:R-:W-:Y:S01]  /*16e0*/  SEL R149, R154, R11, !P1 ;  /* 0x0000000b9a957207 */ /* 0x000fe20004800000 */
[----:B------:R-:W-:Y:S01]  /*16f0*/  @!PT LDS RZ, [RZ] ;  /* 0x00000000fffff984 */ /* 0x000fe20000000800 */
[----:B------:R-:W-:Y:S01]  /*1700*/  @!PT LDS RZ, [RZ] ;  /* 0x00000000fffff984 */ /* 0x000fe20000000800 */
[----:B------:R-:W-:Y:S01]  /*1710*/  @!PT LDS RZ, [RZ] ;  /* 0x00000000fffff984 */ /* 0x000fe20000000800 */
[----:B------:R-:W-:Y:S01]  /*1720*/  LDGSTS.E [R183], desc[UR16][R26.64], !P4 ;  /* 0x000000001ab77fae */ /* 0x000fe2000e121850 */
[----:B------:R-:W-:Y:S01]  /*1730*/  @!P5 IMAD.MOV R21, RZ, RZ, -R21 ;  /* 0x000000ffff15d224 */ /* 0x000fe200078e0a15 */
[----:B------:R-:W-:Y:S01]  /*1740*/  ISETP.GE.U32.AND P5, PT, R8, 0x7fffffdd, PT ;  /* 0x7fffffdd0800780c */ /* 0x000fe20003fa6070 */
[C---:B------:R-:W-:Y:S01]  /*1750*/  VIADD R8, R138.reuse, 0xffffffee ;  /* 0xffffffee8a087836 */ /* 0x040fe20000000000 */
[----:B------:R-:W-:Y:S01]  /*1760*/  ISETP.GE.U32.AND P4, PT, R7, 0x7fffffce, PT ;  /* 0x7fffffce0700780c */ /* 0x000fe20003f86070 */
[C---:B------:R-:W-:Y:S01]  /*1770*/  VIADD R7, R138.reuse, 0xffffffef ;  /* 0xffffffef8a077836 */ /* 0x040fe20000000000 */
[----:B------:R-:W-:Y:S01]  /*1780*/  SEL R45, RZ, 0x1, P2 ;  /* 0x00000001ff2d7807 */ /* 0x000fe20001000000 */
[C---:B------:R-:W-:Y:S01]  /*1790*/  VIADD R9, R138.reuse, 0xffffffe6 ;  /* 0xffffffe68a097836 */ /* 0x040fe20000000000 */
[----:B------:R-:W-:Y:S01]  /*17a0*/  SEL R64, RZ, 0x1fffe, P4 ;  /* 0x0001fffeff407807 */ /* 0x000fe20002000000 */
[----:B------:R-:W-:Y:S01]  /*17b0*/  @!P6 IMAD.MOV R22, RZ, RZ, -R22 ;  /* 0x000000ffff16e224 */ /* 0x000fe200078e0a16 */
[----:B------:R-:W-:Y:S01]  /*17c0*/  ISETP.GE.U32.AND P4, PT, R7, 0x7fffffd0, PT ;  /* 0x7fffffd00700780c */ /* 0x000fe20003f86070 */
[----:B------:R-:W-:Y:S01]  /*17d0*/  VIADD R7, R138, 0xffffffe9 ;  /* 0xffffffe98a077836 */ /* 0x000fe20000000000 */
[----:B------:R-:W-:Y:S01]  /*17e0*/  ISETP.GE.U32.AND P2, PT, R8, 0x7fffffcf, PT ;  /* 0x7fffffcf0800780c */ /* 0x000fe20003f46070 */
[----:B------:R-:W-:Y:S01]  /*17f0*/  VIADD R8, R138, 0xffffffe8 ;  /* 0xffffffe88a087836 */ /* 0x000fe20000000000 */
[----:B------:R-:W-:Y:S01]  /*1800*/  SEL R63, RZ, 0x7fff8, P4 ;  /* 0x0007fff8ff3f7807 */ /* 0x000fe20002000000 */
[C---:B------:R-:W-:Y:S01]  /*1810*/  IMAD R10, R114.reuse, 0xc, RZ ;  /* 0x0000000c720a7824 */ /* 0x040fe200078e02ff */
[----:B------:R-:W-:Y:S01]  /*1820*/  SEL R62, RZ, 0x4, P2 ;  /* 0x00000004ff3e7807 */ /* 0x000fe20001000000 */
[----:B------:R-:W-:Y:S01]  /*1830*/  IMAD R12, R114, 0x14, RZ ;  /* 0x00000014720c7824 */ /* 0x000fe200078e02ff */
        /* <DEDUP_REMOVED lines=11> */
[C---:B------:R-:W-:Y:S01]  /*18f0*/  VIADD R8, R138.reuse, 0xffffffe4 ;  /* 0xffffffe48a087836 */ /* 0x040fe20000000000 */
[----:B------:R-:W-:Y:S01]  /*1900*/  SEL R66, RZ, 0x7fff8, P4 ;  /* 0x0007fff8ff427807 */ /* 0x000fe20002000000 */
[C---:B------:R-:W-:Y:S01]  /*1910*/  VIADD R23, R138.reuse, 0xfffffffb ;  /* 0xfffffffb8a177836 */ /* 0x040fe20000000000 */
[----:B------:R-:W-:Y:S01]  /*1920*/  SEL R65, RZ, 0x4, P2 ;  /* 0x00000004ff417807 */ /* 0x000fe20001000000 */
[C---:B------:R-:W-:Y:S01]  /*1930*/  VIADD R31, R138.reuse, 0xfffffffa ;  /* 0xfffffffa8a1f7836 */ /* 0x040fe20000000000 */
[----:B------:R-:W-:Y:S01]  /*1940*/  ISETP.GE.U32.AND P4, PT, R7, 0x7fffffc6, PT ;  /* 0x7fffffc60700780c */ /* 0x000fe20003f86070 */
[----:B------:R-:W-:Y:S01]  /*1950*/  VIADD R7, R138, 0xffffffe1 ;  /* 0xffffffe18a077836 */ /* 0x000fe20000000000 */
[----:B------:R-:W-:Y:S01]  /*1960*/  ISETP.GE.U32.AND P2, PT, R8, 0x7fffffc5, PT ;  /* 0x7fffffc50800780c */ /* 0x000fe20003f46070 */
[C---:B------:R-:W-:Y:S01]  /*1970*/  VIADD R8, R138.reuse, 0xffffffe7 ;  /* 0xffffffe78a087836 */ /* 0x040fe20000000000 */
[----:B------:R-:W-:Y:S01]  /*1980*/  SEL R74, RZ, 0x1fffe, P4 ;  /* 0x0001fffeff4a7807 */ /* 0x000fe20002000000 */
[C---:B------:R-:W-:Y:S01]  /*1990*/  VIADD R32, R138.reuse, 0xfffffff5 ;  /* 0xfffffff58a207836 */ /* 0x040fe20000000000 */
[----:B------:R-:W-:Y:S01]  /*19a0*/  ISETP.GE.U32.AND P6, PT, R7, 0x7fffffc2, PT ;  /* 0x7fffffc20700780c */ /* 0x000fe20003fc6070 */
[C---:B------:R-:W-:Y:S01]  /*19b0*/  VIADD R7, R138.reuse, 0xffffffe3 ;  /* 0xffffffe38a077836 */ /* 0x040fe20000000000 */
[----:B------:R-:W-:Y:S01]  /*19c0*/  SEL R71, RZ, 0x1, P2 ;  /* 0x00000001ff477807 */ /* 0x000fe20001000000 */
[----:B------:R-:W-:Y:S01]  /*19d0*/  VIADD R38, R138, 0xffffffcb ;  /* 0xffffffcb8a267836 */ /* 0x000fe20000000000 */
[----:B------:R-:W-:Y:S01]  /*19e0*/  ISETP.GE.U32.AND P4, PT, R8, 0x7fffffc8, PT ;  /* 0x7fffffc80800780c */ /* 0x000fe20003f86070 */
[----:B------:R-:W-:Y:S01]  /*19f0*/  VIADD R8, R138, 0xffffffe2 ;  /* 0xffffffe28a087836 */ /* 0x000fe20000000000 */
[----:B------:R-:W-:Y:S01]  /*1a00*/  ISETP.GE.U32.AND P2, PT, R9, 0x7fffffc7, PT ;  /* 0x7fffffc70900780c */ /* 0x000fe20003f46070 */
[C---:B------:R-:W-:Y:S01]  /*1a10*/  IMAD R9, R114.reuse, 0x3, RZ ;  /* 0x0000000372097824 */ /* 0x040fe200078e02ff */
[----:B------:R-:W-:Y:S01]  /*1a20*/  SEL R70, RZ, 0x7fff8, P4 ;  /* 0x0007fff8ff467807 */ /* 0x000fe20002000000 */
[----:B------:R-:W-:Y:S01]  /*1a30*/  IMAD.IADD R64, R45, 0x1, R64 ;  /* 0x000000012d407824 */ /* 0x000fe200078e0240 */
[----:B------:R-:W-:Y:S01]  /*1a40*/  SEL R69, RZ, 0x4, P2 ;  /* 0x00000004ff457807 */ /* 0x000fe20001000000 */
[----:B------:R-:W-:Y:S01]  /*1a50*/  IMAD.IADD R67, R67, 0x1, R68 ;  /* 0x0000000143437824 */ /* 0x000fe200078e0244 */
[----:B------:R-:W-:Y:S01]  /*1a60*/  ISETP.GE.U32.AND P4, PT, R7, 0x7fffffc4, PT ;  /* 0x7fffffc40700780c */ /* 0x000fe20003f86070 */
[----:B------:R-:W-:Y:S01]  /*1a70*/  IMAD.SHL.U32 R7, R114, 0x4, RZ ;  /* 0x0000000472077824 */ /* 0x000fe200078e00ff */
[----:B------:R-:W-:Y:S01]  /*1a80*/  ISETP.GE.U32.AND P2, PT, R8, 0x7fffffc3, PT ;  /* 0x7fffffc30800780c */ /* 0x000fe20003f46070 */
[----:B------:R-:W-:Y:S01]  /*1a90*/  IMAD.SHL.U32 R8, R114, 0x2, RZ ;  /* 0x0000000272087824 */ /* 0x000fe200078e00ff */
[----:B------:R-:W-:Y:S01]  /*1aa0*/  SEL R76, RZ, 0x7fff8, P4 ;  /* 0x0007fff8ff4c7807 */ /* 0x000fe20002000000 */
[----:B------:R-:W-:Y:S01]  /*1ab0*/  IMAD.IADD R71, R71, 0x1, R74 ;  /* 0x0000000147477824 */ /* 0x000fe200078e024a */
[----:B------:R-:W-:Y:S01]  /*1ac0*/  SEL R75, RZ, 0x4, P2 ;  /* 0x00000004ff4b7807 */ /* 0x000fe20001000000 */
[----:B------:R-:W-:Y:S01]  /*1ad0*/  IMAD R139, R30, UR9, RZ ;  /* 0x000000091e8b7c24 */ /* 0x000fe2000f8e02ff */
[-C--:B------:R-:W-:Y:S01]  /*1ae0*/  IADD3 R164, P2, R7, R26.reuse, RZ ;  /* 0x0000001a07a47210 */ /* 0x080fe20007f5e0ff */
[----:B------:R-:W-:Y:S01]  /*1af0*/  IMAD R141, R141, UR9, RZ ;  /* 0x000000098d8d7c24 */ /* 0x000fe2000f8e02ff */
[CC--:B------:R-:W-:Y:S01]  /*1b00*/  LEA R162, P4, R114.reuse, R26.reuse, 0x3 ;  /* 0x0000001a72a27211 */ /* 0x0c0fe200078818ff */
[----:B------:R-:W-:Y:S01]  /*1b10*/  IMAD R149, R149, UR9, RZ ;  /* 0x0000000995957c24 */ /* 0x000fe2000f8e02ff */
[-C--:B------:R-:W-:Y:S01]  /*1b20*/  LEA.HI.X.SX32 R165, R114, R27.reuse, 0x2, P2 ;  /* 0x0000001b72a57211 */ /* 0x080fe200010f16ff */
[----:B------:R-:W-:Y:S01]  /*1b30*/  IMAD R140, R140, UR9, RZ ;  /* 0x000000098c8c7c24 */ /* 0x000fe2000f8e02ff */
[----:B------:R-:W-:Y:S01]  /*1b40*/  IADD3 R158, P2, R10, R26, RZ ;  /* 0x0000001a0a9e7210 */ /* 0x000fe20007f5e0ff */
[----:B------:R-:W-:Y:S01]  /*1b50*/  IMAD R142, R142, UR9, RZ ;  /* 0x000000098e8e7c24 */ /* 0x000fe2000f8e02ff */
[----:B------:R-:W-:Y:S01]  /*1b60*/  SEL R144, R154, R14, !P1 ;  /* 0x0000000e9a907207 */ /* 0x000fe20004800000 */
[----:B------:R-:W-:Y:S01]  /*1b70*/  IMAD R14, R114, 0x18, RZ ;  /* 0x00000018720e7824 */ /* 0x000fe200078e02ff */
[-C--:B------:R-:W-:Y:S01]  /*1b80*/  LEA.HI.X.SX32 R163, R8, R27.reuse, 0x2, P4 ;  /* 0x0000001b08a37211 */ /* 0x080fe200020f16ff */
[----:B------:R-:W-:Y:S01]  /*1b90*/  IMAD R152, R152, UR9, RZ ;  /* 0x0000000998987c24 */ /* 0x000fe2000f8e02ff */
[----:B------:R-:W-:Y:S01]  /*1ba0*/  LEA.HI.X.SX32 R159, R9, R27, 0x2, P2 ;  /* 0x0000001b099f7211 */ /* 0x000fe200010f16ff */
[----:B------:R-:W-:Y:S01]  /*1bb0*/  IMAD R144, R144, UR9, RZ ;  /* 0x0000000990907c24 */ /* 0x000fe2000f8e02ff */
[-C--:B------:R-:W-:Y:S01]  /*1bc0*/  LEA R156, P4, R114, R26.reuse, 0x4 ;  /* 0x0000001a729c7211 */ /* 0x080fe200078820ff */
[----:B------:R-:W-:Y:S01]  /*1bd0*/  VIADD R175, R3, UR8 ;  /* 0x0000000803af7c36 */ /* 0x000fe20008000000 */
[----:B------:R-:W-:-:S02]  /*1be0*/  IADD3 R136, P2, R12, R26, RZ ;  /* 0x0000001a0c887210 */ /* 0x000fc40007f5e0ff */
[----:B------:R-:W-:Y:S01]  /*1bf0*/  SEL R143, R154, R13, !P1 ;  /* 0x0000000d9a8f7207 */ /* 0x000fe20004800000 */
[----:B------:R-:W-:Y:S01]  /*1c00*/  IMAD R13, R114, 0x6, RZ ;  /* 0x00000006720d7824 */ /* 0x000fe200078e02ff */
[----:B------:R-:W-:Y:S01]  /*1c10*/  SEL R145, R154, R15, !P1 ;  /* 0x0000000f9a917207 */ /* 0x000fe20004800000 */
[----:B------:R-:W-:Y:S01]  /*1c20*/  IMAD.SHL.U32 R15, R114, 0x8, RZ ;  /* 0x00000008720f7824 */ /* 0x000fe200078e00ff */
[-C--:B------:R-:W-:Y:S01]  /*1c30*/  LEA.HI.X.SX32 R157, R7, R27.reuse, 0x2, P4 ;  /* 0x0000001b079d7211 */ /* 0x080fe200020f16ff */
[----:B------:R-:W-:Y:S01]  /*1c40*/  IMAD R143, R143, UR9, RZ ;  /* 0x000000098f8f7c24 */ /* 0x000fe2000f8e02ff */
[----:B------:R-:W-:Y:S01]  /*1c50*/  LEA.HI.X.SX32 R137, R11, R27, 0x2, P2 ;  /* 0x0000001b0b897211 */ /* 0x000fe200010f16ff */
[----:B------:R-:W-:Y:S01]  /*1c60*/  IMAD R145, R145, UR9, RZ ;  /* 0x0000000991917c24 */ /* 0x000fe2000f8e02ff */
[-C--:B------:R-:W-:Y:S02]  /*1c70*/  IADD3 R134, P4, R14, R26.reuse, RZ ;  /* 0x0000001a0e867210 */ /* 0x080fe40007f9e0ff */
[----:B------:R-:W-:-:S02]  /*1c80*/  LEA R132, P2, R114, R26, 0x5 ;  /* 0x0000001a72847211 */ /* 0x000fc400078428ff */
[----:B------:R-:W-:Y:S01]  /*1c90*/  SEL R146, R154, R16, !P1 ;  /* 0x000000109a927207 */ /* 0x000fe20004800000 */
[----:B------:R-:W-:Y:S01]  /*1ca0*/  IMAD R16, R114, 0x9, RZ ;  /* 0x0000000972107824 */ /* 0x000fe200078e02ff */
[----:B------:R-:W-:Y:S01]  /*1cb0*/  SEL R147, R154, R17, !P1 ;  /* 0x000000119a937207 */ /* 0x000fe20004800000 */
[----:B------:R-:W-:Y:S01]  /*1cc0*/  IMAD R17, R114, 0xa, RZ ;  /* 0x0000000a72117824 */ /* 0x000fe200078e02ff */
[----:B------:R-:W-:Y:S01]  /*1cd0*/  SEL R153, R154, R20, !P1 ;  /* 0x000000149a997207 */ /* 0x000fe20004800000 */
[----:B------:R-:W-:Y:S01]  /*1ce0*/  IMAD R20, R114, 0x1c, RZ ;  /* 0x0000001c72147824 */ /* 0x000fe200078e02ff */
[-C--:B------:R-:W-:Y:S01]  /*1cf0*/  LEA.HI.X.SX32 R135, R13, R27.reuse, 0x2, P4 ;  /* 0x0000001b0d877211 */ /* 0x080fe200020f16ff */
[----:B------:R-:W-:Y:S01]  /*1d00*/  IMAD R147, R147, UR9, RZ ;  /* 0x0000000993937c24 */ /* 0x000fe2000f8e02ff */
[----:B------:R-:W-:Y:S01]  /*1d10*/  LEA.HI.X.SX32 R133, R15, R27, 0x2, P2 ;  /* 0x0000001b0f857211 */ /* 0x000fe200010f16ff */
[----:B------:R-:W-:Y:S01]  /*1d20*/  IMAD R146, R146, UR9, RZ ;  /* 0x0000000992927c24 */ /* 0x000fe2000f8e02ff */
[-C--:B------:R-:W-:Y:S01]  /*1d30*/  IADD3 R126, P4, R127, R26.reuse, RZ ;  /* 0x0000001a7f7e7210 */ /* 0x080fe20007f9e0ff */
[----:B------:R-:W-:Y:S01]  /*1d40*/  IMAD R153, R153, UR9, RZ ;  /* 0x0000000999997c24 */ /* 0x000fe2000f8e02ff */
[----:B------:R-:W-:-:S02]  /*1d50*/  IADD3 R128, P2, R129, R26, RZ ;  /* 0x0000001a81807210 */ /* 0x000fc40007f5e0ff */
        /* <DEDUP_REMOVED lines=10> */
[----:B------:R-:W-:Y:S01]  /*1e00*/  SEL R154, R154, R22, !P1 ;  /* 0x000000169a9a7207 */ /* 0x000fe20004800000 */
[----:B------:R-:W-:Y:S01]  /*1e10*/  IMAD R22, R114, 0xe, RZ ;  /* 0x0000000e72167824 */ /* 0x000fe200078e02ff */
[----:B------:R-:W-:Y:S01]  /*1e20*/  SEL R78, RZ, 0x1fffe, P6 ;  /* 0x0001fffeff4e7807 */ /* 0x000fe20003000000 */
[----:B------:R-:W-:Y:S01]  /*1e30*/  IMAD R151, R151, UR9, RZ ;  /* 0x0000000997977c24 */ /* 0x000fe2000f8e02ff */
[-C--:B------:R-:W-:Y:S01]  /*1e40*/  IADD3 R72, P4, R73, R26.reuse, RZ ;  /* 0x0000001a49487210 */ /* 0x080fe20007f9e0ff */
[----:B------:R-:W-:Y:S01]  /*1e50*/  IMAD R154, R154, UR9, RZ ;  /* 0x000000099a9a7c24 */ /* 0x000fe2000f8e02ff */
[----:B------:R-:W-:-:S02]  /*1e60*/  IADD3 R130, P2, R20, R26, RZ ;  /* 0x0000001a14827210 */ /* 0x000fc40007f5e0ff */
[----:B------:R-:W-:Y:S02]  /*1e70*/  ISETP.GE.U32.AND P1, PT, R24, 0x7fffffdf, PT ;  /* 0x7fffffdf1800780c */ /* 0x000fe40003f26070 */
[----:B------:R-:W-:Y:S02]  /*1e80*/  IADD3 R166, P6, R122, UR6, RZ ;  /* 0x000000067aa67c10 */ /* 0x000fe4000ffde0ff */
[-C--:B------:R-:W-:Y:S02]  /*1e90*/  LEA.HI.X.SX32 R73, R18, R27.reuse, 0x2, P4 ;  /* 0x0000001b12497211 */ /* 0x080fe400020f16ff */
[----:B------:R-:W-:Y:S02]  /*1ea0*/  LEA.HI.X.SX32 R131, R21, R27, 0x2, P2 ;  /* 0x0000001b15837211 */ /* 0x000fe400010f16ff */
[----:B------:R-:W-:Y:S02]  /*1eb0*/  LEA.HI.X.SX32 R167, R160, UR7, 0x2, P6 ;  /* 0x00000007a0a77c11 */ /* 0x000fe4000b0f16ff */
[----:B------:R-:W-:-:S02]  /*1ec0*/  IADD3 R24, P4, R25, R166, RZ ;  /* 0x000000a619187210 */ /* 0x000fc40007f9e0ff */
[----:B------:R-:W-:Y:S01]  /*1ed0*/  IADD3 R28, P2, R29, R166, RZ ;  /* 0x000000a61d1c7210 */ /* 0x000fe20007f5e0ff */
[----:B------:R-:W-:Y:S01]  /*1ee0*/  LDGSTS.E [R183+0x4], desc[UR16][R164.64], !P1 ;  /* 0x00004000a4b77fae */ /* 0x000fe2000c921850 */
[-C--:B------:R-:W-:Y:S02]  /*1ef0*/  LEA.HI.X.SX32 R25, R19, R167.reuse, 0x2, P4 ;  /* 0x000000a713197211 */ /* 0x080fe400020f16ff */
[----:B------:R-:W-:Y:S01]  /*1f00*/  LEA.HI.X.SX32 R29, R22, R167, 0x2, P2 ;  /* 0x000000a7161d7211 */ /* 0x000fe200010f16ff */
[----:B------:R-:W-:Y:S01]  /*1f10*/  LDGSTS.E [R183+0x8], desc[UR16][R162.64], !P3 ;  /* 0x00008000a2b77fae */ /* 0x000fe2000d921850 */
[----:B------:R-:W-:Y:S01]  /*1f20*/  ISETP.GE.U32.AND P4, PT, R23, 0x7fffffdc, PT ;  /* 0x7fffffdc1700780c */ /* 0x000fe20003f86070 */
[C---:B------:R-:W-:Y:S01]  /*1f30*/  VIADD R23, R138.reuse, 0xfffffff9 ;  /* 0xfffffff98a177836 */ /* 0x040fe20000000000 */
[----:B------:R-:W-:Y:S01]  /*1f40*/  ISETP.GE.U32.AND P2, PT, R31, 0x7fffffdb, PT ;  /* 0x7fffffdb1f00780c */ /* 0x000fe20003f46070 */
[----:B------:R-:W-:Y:S01]  /*1f50*/  VIADD R31, R138, 0xfffffff8 ;  /* 0xfffffff88a1f7836 */ /* 0x000fe20000000000 */
[----:B------:R-:W-:Y:S01]  /*1f60*/  LDGSTS.E [R183+0xc], desc[UR16][R158.64], !P5 ;  /* 0x0000c0009eb77fae */ /* 0x000fe2000e921850 */
[----:B------:R-:W-:-:S02]  /*1f70*/  LOP3.LUT R88, R6, 0x20, RZ, 0x3c, !PT ;  /* 0x0000002006587812 */ /* 0x000fc400078e3cff */
[----:B------:R-:W-:Y:S02]  /*1f80*/  ISETP.GE.U32.AND P1, PT, R23, 0x7fffffda, PT ;  /* 0x7fffffda1700780c */ /* 0x000fe40003f26070 */
[----:B------:R-:W-:Y:S01]  /*1f90*/  ISETP.GE.U32.AND P3, PT, R31, 0x7fffffd9, PT ;  /* 0x7fffffd91f00780c */ /* 0x000fe20003f66070 */
[----:B------:R-:W-:Y:S01]  /*1fa0*/  VIADD R31, R138, 0xfffffff7 ;  /* 0xfffffff78a1f7836 */ /* 0x000fe20000000000 */
[----:B------:R-:W-:Y:S01]  /*1fb0*/  LOP3.LUT R23, R6, 0x10, RZ, 0x3c, !PT ;  /* 0x0000001006177812 */ /* 0x000fe200078e3cff */
[----:B------:R-:W-:Y:S01]  /*1fc0*/  VIADD R179, R88, UR8 ;  /* 0x0000000858b37c36 */ /* 0x000fe20008000000 */
[----:B------:R-:W-:Y:S02]  /*1fd0*/  IADD3 R124, P6, R125, R26, RZ ;  /* 0x0000001a7d7c7210 */ /* 0x000fe40007fde0ff */
[----:B------:R-:W-:Y:S01]  /*1fe0*/  ISETP.GE.U32.AND P5, PT, R31, 0x7fffffd8, PT ;  /* 0x7fffffd81f00780c */ /* 0x000fe20003fa6070 */
[----:B------:R-:W-:Y:S01]  /*1ff0*/  VIADD R181, R23, UR8 ;  /* 0x0000000817b57c36 */ /* 0x000fe20008000000 */
[----:B------:R-:W-:Y:S01]  /*2000*/  LEA.HI.X.SX32 R125, R10, R27, 0x2, P6 ;  /* 0x0000001b0a7d7211 */ /* 0x000fe200030f16ff */
[----:B------:R-:W-:Y:S01]  /*2010*/  VIADD R31, R138, 0xfffffff6 ;  /* 0xfffffff68a1f7836 */ /* 0x000fe20000000000 */
[----:B------:R-:W-:-:S02]  /*2020*/  LOP3.LUT R89, R6, 0x30, RZ, 0x3c, !PT ;  /* 0x0000003006597812 */ /* 0x000fc400078e3cff */
[----:B------:R-:W-:Y:S01]  /*2030*/  LDGSTS.E [R181], desc[UR16][R156.64], !P4 ;  /* 0x000000009cb57fae */ /* 0x000fe2000e121850 */
[----:B------:R-:W-:Y:S02]  /*2040*/  LOP3.LUT R67, R67, 0x3, RZ, 0xc0, !PT ;  /* 0x0000000343437812 */ /* 0x000fe400078ec0ff */
[----:B------:R-:W-:Y:S01]  /*2050*/  ISETP.GE.U32.AND P4, PT, R31, 0x7fffffd7, PT ;  /* 0x7fffffd71f00780c */ /* 0x000fe20003f86070 */
[----:B------:R-:W-:Y:S01]  /*2060*/  VIADD R31, R138, 0xfffffff4 ;  /* 0xfffffff48a1f7836 */ /* 0x000fe20000000000 */
[----:B------:R-:W-:Y:S01]  /*2070*/  LDGSTS.E [R181+0x4], desc[UR16][R136.64], !P2 ;  /* 0x0000400088b57fae */ /* 0x000fe2000d121850 */
[----:B------:R-:W-:Y:S01]  /*2080*/  ISETP.GE.U32.AND P2, PT, R32, 0x7fffffd6, PT ;  /* 0x7fffffd62000780c */ /* 0x000fe20003f46070 */
[C---:B------:R-:W-:Y:S01]  /*2090*/  VIADD R32, R138.reuse, 0xfffffff1 ;  /* 0xfffffff18a207836 */ /* 0x040fe20000000000 */
[----:B------:R-:W-:Y:S01]  /*20a0*/  LOP3.LUT R71, R71, 0x3, RZ, 0xc0, !PT ;  /* 0x0000000347477812 */ /* 0x000fe200078ec0ff */
[----:B------:R-:W-:Y:S01]  /*20b0*/  LDGSTS.E [R181+0x8], desc[UR16][R134.64], !P1 ;  /* 0x0000800086b57fae */ /* 0x000fe2000c921850 */
[----:B------:R-:W-:Y:S01]  /*20c0*/  ISETP.GE.U32.AND P1, PT, R31, 0x7fffffd5, PT ;  /* 0x7fffffd51f00780c */ /* 0x000fe20003f26070 */
[----:B------:R-:W-:Y:S01]  /*20d0*/  VIADD R31, R138, 0xfffffff3 ;  /* 0xfffffff38a1f7836 */ /* 0x000fe20000000000 */
[----:B------:R-:W-:Y:S01]  /*20e0*/  IADD3 R65, R67, R66, R65 ;  /* 0x0000004243417210 */ /* 0x000fe20007ffe041 */
[----:B------:R-:W-:Y:S01]  /*20f0*/  LDGSTS.E [R181+0xc], desc[UR16][R130.64], !P3 ;  /* 0x0000c00082b57fae */ /* 0x000fe2000d921850 */
[----:B------:R-:W-:Y:S01]  /*2100*/  VIADD R177, R89, UR8 ;  /* 0x0000000859b17c36 */ /* 0x000fe20008000000 */
[----:B------:R-:W-:Y:S01]  /*2110*/  IADD3 R69, R71, R70, R69 ;  /* 0x0000004647457210 */ /* 0x000fe20007ffe045 */
[----:B------:R-:W-:Y:S01]  /*2120*/  IMAD R71, R114, 0x60, RZ ;  /* 0x0000006072477824 */ /* 0x000fe200078e02ff */
[----:B------:R-:W-:Y:S01]  /*2130*/  ISETP.GE.U32.AND P3, PT, R31, 0x7fffffd4, PT ;  /* 0x7fffffd41f00780c */ /* 0x000fe20003f66070 */
[----:B------:R-:W-:Y:S01]  /*2140*/  VIADD R31, R138, 0xfffffff2 ;  /* 0xfffffff28a1f7836 */ /* 0x000fe20000000000 */
[----:B------:R-:W-:Y:S01]  /*2150*/  LDGSTS.E [R179], desc[UR16][R132.64], !P5 ;  /* 0x0000000084b37fae */ /* 0x000fe2000e921850 */
[----:B------:R-:W-:Y:S01]  /*2160*/  ISETP.GE.U32.AND P5, PT, R32, 0x7fffffd2, PT ;  /* 0x7fffffd22000780c */ /* 0x000fe20003fa6070 */
[----:B------:R-:W-:Y:S01]  /*2170*/  VIADD R32, R138, 0xffffffce ;  /* 0xffffffce8a207836 */ /* 0x000fe20000000000 */
[----:B------:R-:W-:Y:S01]  /*2180*/  LOP3.LUT R64, R64, 0x3, RZ, 0xc0, !PT ;  /* 0x0000000340407812 */ /* 0x000fe200078ec0ff */
[----:B------:R-:W-:Y:S01]  /*2190*/  LDGSTS.E [R179+0x4], desc[UR16][R126.64], !P4 ;  /* 0x000040007eb37fae */ /* 0x000fe2000e121850 */
[----:B------:R-:W-:Y:S01]  /*21a0*/  ISETP.GE.U32.AND P6, PT, R31, 0x7fffffd3, PT ;  /* 0x7fffffd31f00780c */ /* 0x000fe20003fc6070 */
[----:B------:R-:W-:Y:S01]  /*21b0*/  VIADD R31, R138, 0xfffffff0 ;  /* 0xfffffff08a1f7836 */ /* 0x000fe20000000000 */
[----:B------:R-:W-:Y:S01]  /*21c0*/  IADD3 R62, R64, R63, R62 ;  /* 0x0000003f403e7210 */ /* 0x000fe20007ffe03e */
[----:B------:R-:W-:Y:S01]  /*21d0*/  LDGSTS.E [R179+0x8], desc[UR16][R128.64], !P2 ;  /* 0x0000800080b37fae */ /* 0x000fe2000d121850 */
[----:B------:R-:W-:Y:S01]  /*21e0*/  IMAD R67, R114, 0x64, RZ ;  /* 0x0000006472437824 */ /* 0x000fe200078e02ff */
[----:B------:R-:W-:Y:S01]  /*21f0*/  LOP3.LUT R104, R6, 0x40, RZ, 0x3c, !PT ;  /* 0x0000004006687812 */ /* 0x000fe200078e3cff */
[----:B------:R-:W-:Y:S01]  /*2200*/  IMAD R63, R114, 0x70, RZ ;  /* 0x00000070723f7824 */ /* 0x000fe200078e02ff */
[----:B------:R-:W-:Y:S01]  /*2210*/  ISETP.GE.U32.AND P2, PT, R31, 0x7fffffd1, PT ;  /* 0x7fffffd11f00780c */ /* 0x000fe20003f46070 */
[----:B------:R-:W-:Y:S01]  /*2220*/  VIADD R31, R138, 0xffffffcc ;  /* 0xffffffcc8a1f7836 */ /* 0x000fe20000000000 */
[----:B------:R-:W-:Y:S01]  /*2230*/  LDGSTS.E [R179+0xc], desc[UR16][R72.64], !P1 ;  /* 0x0000c00048b37fae */ /* 0x000fe2000c921850 */
[----:B------:R-:W-:Y:S01]  /*2240*/  VIADD R187, R104, UR8 ;  /* 0x0000000868bb7c36 */ /* 0x000fe20008000000 */
[----:B------:R-:W-:-:S02]  /*2250*/  LOP3.LUT R105, R6, 0x50, RZ, 0x3c, !PT ;  /* 0x0000005006697812 */ /* 0x000fc400078e3cff */
[----:B------:R-:W-:Y:S01]  /*2260*/  ISETP.GE.U32.AND P1, PT, R31, 0x7fffffad, PT ;  /* 0x7fffffad1f00780c */ /* 0x000fe20003f26070 */
[----:B------:R-:W-:Y:S01]  /*2270*/  VIADD R31, R138, 0xffffffcd ;  /* 0xffffffcd8a1f7836 */ /* 0x000fe20000000000 */
[----:B------:R-:W-:Y:S01]  /*2280*/  LDGSTS.E [R177], desc[UR16][R124.64], !P3 ;  /* 0x000000007cb17fae */ /* 0x000fe2000d921850 */
[----:B------:R-:W-:Y:S01]  /*2290*/  ISETP.GE.U32.AND P3, PT, R32, 0x7fffffaf, PT ;  /* 0x7fffffaf2000780c */ /* 0x000fe20003f66070 */
[C---:B------:R-:W-:Y:S01]  /*22a0*/  VIADD R32, R138.reuse, 0xffffffc8 ;  /* 0xffffffc88a207836 */ /* 0x040fe20000000000 */
[----:B------:R-:W-:Y:S01]  /*22b0*/  SEL R35, RZ, 0x1, P1 ;  /* 0x00000001ff237807 */ /* 0x000fe20000800000 */
[----:B------:R1:W-:Y:S01]  /*22c0*/  LDGSTS.E [R177+0x4], desc[UR16][R24.64], !P6 ;  /* 0x0000400018b17fae */ /* 0x0003e2000f121850 */
[----:B------:R-:W-:Y:S01]  /*22d0*/  ISETP.GE.U32.AND P4, PT, R31, 0x7fffffae, PT ;  /* 0x7fffffae1f00780c */ /* 0x000fe20003f86070 */
[C---:B------:R-:W-:Y:S01]  /*22e0*/  VIADD R31, R138.reuse, 0xffffffcf ;  /* 0xffffffcf8a1f7836 */ /* 0x040fe20000000000 */
[----:B------:R-:W-:Y:S01]  /*22f0*/  SEL R33, RZ, 0x4, P3 ;  /* 0x00000004ff217807 */ /* 0x000fe20001800000 */
[----:B------:R2:W-:Y:S01]  /*2300*/  LDGSTS.E [R177+0x8], desc[UR16][R28.64], !P5 ;  /* 0x000080001cb17fae */ /* 0x0005e2000e921850 */
[----:B------:R-:W-:Y:S01]  /*2310*/  SEL R36, RZ, 0x1fffe, P4 ;  /* 0x0001fffeff247807 */ /* 0x000fe20002000000 */
[----:B------:R-:W-:Y:S01]  /*2320*/  VIADD R185, R105, UR8 ;  /* 0x0000000869b97c36 */ /* 0x000fe20008000000 */
[----:B------:R-:W-:Y:S01]  /*2330*/  ISETP.GE.U32.AND P1, PT, R31, 0x7fffffb0, PT ;  /* 0x7fffffb01f00780c */ /* 0x000fe20003f26070 */
[----:B------:R-:W-:Y:S01]  /*2340*/  VIADD R31, R138, 0xffffffc9 ;  /* 0xffffffc98a1f7836 */ /* 0x000fe20000000000 */
[----:B------:R-:W-:Y:S01]  /*2350*/  ISETP.GE.U32.AND P4, PT, R32, 0x7fffffa9, PT ;  /* 0x7fffffa92000780c */ /* 0x000fe20003f86070 */
[C---:B------:R-:W-:Y:S01]  /*2360*/  VIADD R32, R138.reuse, 0xffffffca ;  /* 0xffffffca8a207836 */ /* 0x040fe20000000000 */
[----:B------:R-:W-:Y:S01]  /*2370*/  SEL R34, RZ, 0x7fff8, P1 ;  /* 0x0007fff8ff227807 */ /* 0x000fe20000800000 */
[----:B------:R-:W-:Y:S01]  /*2380*/  IMAD.IADD R35, R35, 0x1, R36 ;  /* 0x0000000123237824 */ /* 0x000fe200078e0224 */
[----:B------:R-:W-:Y:S01]  /*2390*/  ISETP.GE.U32.AND P3, PT, R31, 0x7fffffaa, PT ;  /* 0x7fffffaa1f00780c */ /* 0x000fe20003f66070 */
[----:B------:R-:W-:Y:S01]  /*23a0*/  VIADD R31, R138, 0xffffffc4 ;  /* 0xffffffc48a1f7836 */ /* 0x000fe20000000000 */
[----:B------:R-:W-:Y:S01]  /*23b0*/  ISETP.GE.U32.AND P1, PT, R32, 0x7fffffab, PT ;  /* 0x7fffffab2000780c */ /* 0x000fe20003f26070 */
[----:B------:R-:W-:Y:S01]  /*23c0*/  VIADD R32, R138, 0xffffffc5 ;  /* 0xffffffc58a207836 */ /* 0x000fe20000000000 */
[----:B------:R-:W-:Y:S01]  /*23d0*/  SEL R37, RZ, 0x1, P4 ;  /* 0x00000001ff257807 */ /* 0x000fe20002000000 */
[----:B-1----:R-:W-:Y:S01]  /*23e0*/  IMAD R25, R114, 0x78, RZ ;  /* 0x0000007872197824 */ /* 0x002fe200078e02ff */
[----:B------:R-:W-:-:S02]  /*23f0*/  ISETP.GE.U32.AND P4, PT, R38, 0x7fffffac, PT ;  /* 0x7fffffac2600780c */ /* 0x000fc40003f86070 */
[----:B------:R-:W-:Y:S02]  /*2400*/  SEL R38, RZ, 0x1fffe, P3 ;  /* 0x0001fffeff267807 */ /* 0x000fe40001800000 */
[----:B------:R-:W-:Y:S02]  /*2410*/  ISETP.GE.U32.AND P3, PT, R31, 0x7fffffa5, PT ;  /* 0x7fffffa51f00780c */ /* 0x000fe40003f66070 */
[----:B------:R-:W-:Y:S01]  /*2420*/  SEL R31, RZ, 0x4, P1 ;  /* 0x00000004ff1f7807 */ /* 0x000fe20000800000 */
[----:B------:R-:W-:Y:S01]  /*2430*/  IMAD.IADD R37, R37, 0x1, R38 ;  /* 0x0000000125257824 */ /* 0x000fe200078e0226 */
[----:B------:R-:W-:Y:S02]  /*2440*/  ISETP.GE.U32.AND P1, PT, R32, 0x7fffffa6, PT ;  /* 0x7fffffa62000780c */ /* 0x000fe40003f26070 */
[----:B------:R-:W-:Y:S02]  /*2450*/  SEL R32, RZ, 0x7fff8, P4 ;  /* 0x0007fff8ff207807 */ /* 0x000fe40002000000 */
[----:B------:R-:W-:Y:S01]  /*2460*/  ISETP.GE.U32.AND P4, PT, R39, 0x7fffffa7, PT ;  /* 0x7fffffa72700780c */ /* 0x000fe20003f86070 */
[----:B------:R-:W-:Y:S01]  /*2470*/  VIADD R39, R138, 0xffffffc1 ;  /* 0xffffffc18a277836 */ /* 0x000fe20000000000 */
[----:B------:R-:W-:-:S02]  /*2480*/  SEL R41, RZ, 0x1, P3 ;  /* 0x00000001ff297807 */ /* 0x000fc40001800000 */
[----:B------:R-:W-:Y:S01]  /*2490*/  ISETP.GE.U32.AND P3, PT, R40, 0x7fffffa8, PT ;  /* 0x7fffffa82800780c */ /* 0x000fe20003f66070 */
[----:B------:R-:W-:Y:S01]  /*24a0*/  VIADD R40, R138, 0xffffffc2 ;  /* 0xffffffc28a287836 */ /* 0x000fe20000000000 */
[----:B------:R-:W-:Y:S02]  /*24b0*/  SEL R42, RZ, 0x1fffe, P1 ;  /* 0x0001fffeff2a7807 */ /* 0x000fe40000800000 */
[----:B------:R-:W-:Y:S02]  /*24c0*/  ISETP.GE.U32.AND P1, PT, R39, 0x7fffffa2, PT ;  /* 0x7fffffa22700780c */ /* 0x000fe40003f26070 */
[----:B------:R-:W-:Y:S01]  /*24d0*/  SEL R39, RZ, 0x4, P4 ;  /* 0x00000004ff277807 */ /* 0x000fe20002000000 */
[----:B------:R-:W-:Y:S01]  /*24e0*/  IMAD.IADD R41, R41, 0x1, R42 ;  /* 0x0000000129297824 */ /* 0x000fe200078e022a */
[----:B------:R-:W-:Y:S02]  /*24f0*/  ISETP.GE.U32.AND P4, PT, R40, 0x7fffffa3, PT ;  /* 0x7fffffa32800780c */ /* 0x000fe40003f86070 */
[----:B------:R-:W-:-:S02]  /*2500*/  SEL R40, RZ, 0x7fff8, P3 ;  /* 0x0007fff8ff287807 */ /* 0x000fc40001800000 */
[----:B------:R-:W-:Y:S01]  /*2510*/  ISETP.GE.U32.AND P3, PT, R44, 0x7fffffa4, PT ;  /* 0x7fffffa42c00780c */ /* 0x000fe20003f66070 */
[----:B------:R-:W-:Y:S01]  /*2520*/  VIADD R44, R138, 0xffffffdd ;  /* 0xffffffdd8a2c7836 */ /* 0x000fe20000000000 */
[----:B------:R-:W-:Y:S02]  /*2530*/  SEL R46, RZ, 0x1fffe, P1 ;  /* 0x0001fffeff2e7807 */ /* 0x000fe40000800000 */
[----:B------:R-:W-:Y:S02]  /*2540*/  ISETP.GE.U32.AND P1, PT, R43, 0x7fffffbd, PT ;  /* 0x7fffffbd2b00780c */ /* 0x000fe40003f26070 */
[----:B------:R-:W-:Y:S02]  /*2550*/  SEL R43, RZ, 0x4, P4 ;  /* 0x00000004ff2b7807 */ /* 0x000fe40002000000 */
[----:B------:R-:W-:Y:S02]  /*2560*/  ISETP.GE.U32.AND P4, PT, R44, 0x7fffffbe, PT ;  /* 0x7fffffbe2c00780c */ /* 0x000fe40003f86070 */
[----:B------:R-:W-:-:S02]  /*2570*/  SEL R44, RZ, 0x7fff8, P3 ;  /* 0x0007fff8ff2c7807 */ /* 0x000fc40001800000 */
[----:B------:R-:W-:Y:S01]  /*2580*/  ISETP.GE.U32.AND P3, PT, R47, 0x7fffffbf, PT ;  /* 0x7fffffbf2f00780c */ /* 0x000fe20003f66070 */
[----:B------:R-:W-:Y:S01]  /*2590*/  VIADD R47, R138, 0xffffffd8 ;  /* 0xffffffd88a2f7836 */ /* 0x000fe20000000000 */
[----:B------:R-:W-:Y:S02]  /*25a0*/  SEL R49, RZ, 0x1, P1 ;  /* 0x00000001ff317807 */ /* 0x000fe40000800000 */
[----:B------:R-:W-:Y:S01]  /*25b0*/  ISETP.GE.U32.AND P1, PT, R48, 0x7fffffc0, PT ;  /* 0x7fffffc03000780c */ /* 0x000fe20003f26070 */
[----:B------:R-:W-:Y:S01]  /*25c0*/  VIADD R48, R138, 0xffffffd9 ;  /* 0xffffffd98a307836 */ /* 0x000fe20000000000 */
[----:B------:R-:W-:Y:S02]  /*25d0*/  SEL R50, RZ, 0x1fffe, P4 ;  /* 0x0001fffeff327807 */ /* 0x000fe40002000000 */
[----:B------:R-:W-:Y:S02]  /*25e0*/  ISETP.GE.U32.AND P4, PT, R47, 0x7fffffb9, PT ;  /* 0x7fffffb92f00780c */ /* 0x000fe40003f86070 */
[----:B------:R-:W-:Y:S01]  /*25f0*/  SEL R47, RZ, 0x4, P3 ;  /* 0x00000004ff2f7807 */ /* 0x000fe20001800000 */
[----:B------:R-:W-:Y:S01]  /*2600*/  IMAD.IADD R49, R49, 0x1, R50 ;  /* 0x0000000131317824 */ /* 0x000fe200078e0232 */
[----:B------:R-:W-:-:S02]  /*2610*/  ISETP.GE.U32.AND P3, PT, R48, 0x7fffffba, PT ;  /* 0x7fffffba3000780c */ /* 0x000fc40003f66070 */
[----:B------:R-:W-:Y:S02]  /*2620*/  SEL R48, RZ, 0x7fff8, P1 ;  /* 0x0007fff8ff307807 */ /* 0x000fe40000800000 */
[----:B------:R-:W-:Y:S01]  /*2630*/  ISETP.GE.U32.AND P1, PT, R51, 0x7fffffbb, PT ;  /* 0x7fffffbb3300780c */ /* 0x000fe20003f26070 */
[----:B------:R-:W-:Y:S01]  /*2640*/  VIADD R51, R138, 0xffffffd4 ;  /* 0xffffffd48a337836 */ /* 0x000fe20000000000 */
[----:B------:R-:W-:Y:S02]  /*2650*/  SEL R52, RZ, 0x1, P4 ;  /* 0x00000001ff347807 */ /* 0x000fe40002000000 */
[----:B------:R-:W-:Y:S02]  /*2660*/  ISETP.GE.U32.AND P4, PT, R53, 0x7fffffbc, PT ;  /* 0x7fffffbc3500780c */ /* 0x000fe40003f86070 */
[----:B------:R-:W-:Y:S02]  /*2670*/  SEL R53, RZ, 0x1fffe, P3 ;  /* 0x0001fffeff357807 */ /* 0x000fe40001800000 */
[----:B------:R-:W-:-:S02]  /*2680*/  ISETP.GE.U32.AND P3, PT, R51, 0x7fffffb5, PT ;  /* 0x7fffffb53300780c */ /* 0x000fc40003f66070 */
[----:B------:R-:W-:Y:S01]  /*2690*/  SEL R51, RZ, 0x4, P1 ;  /* 0x00000004ff337807 */ /* 0x000fe20000800000 */
[----:B------:R-:W-:Y:S01]  /*26a0*/  IMAD.IADD R52, R52, 0x1, R53 ;  /* 0x0000000134347824 */ /* 0x000fe200078e0235 */
[----:B------:R-:W-:Y:S01]  /*26b0*/  ISETP.GE.U32.AND P1, PT, R54, 0x7fffffb6, PT ;  /* 0x7fffffb63600780c */ /* 0x000fe20003f26070 */
[C---:B------:R-:W-:Y:S01]  /*26c0*/  VIADD R54, R138.reuse, 0xffffffd7 ;  /* 0xffffffd78a367836 */ /* 0x040fe20000000000 */
[----:B------:R-:W-:Y:S02]  /*26d0*/  SEL R56, RZ, 0x1, P3 ;  /* 0x00000001ff387807 */ /* 0x000fe40001800000 */
[----:B------:R-:W-:Y:S01]  /*26e0*/  ISETP.GE.U32.AND P3, PT, R55, 0x7fffffb7, PT ;  /* 0x7fffffb73700780c */ /* 0x000fe20003f66070 */
[----:B------:R-:W-:Y:S01]  /*26f0*/  VIADD R55, R138, 0xffffffd0 ;  /* 0xffffffd08a377836 */ /* 0x000fe20000000000 */
[----:B------:R-:W-:Y:S02]  /*2700*/  SEL R57, RZ, 0x1fffe, P1 ;  /* 0x0001fffeff397807 */ /* 0x000fe40000800000 */
[----:B------:R-:W-:-:S02]  /*2710*/  ISETP.GE.U32.AND P1, PT, R54, 0x7fffffb8, PT ;  /* 0x7fffffb83600780c */ /* 0x000fc40003f26070 */
[----:B------:R-:W-:Y:S01]  /*2720*/  SEL R54, RZ, 0x4, P3 ;  /* 0x00000004ff367807 */ /* 0x000fe20001800000 */
[----:B------:R-:W-:Y:S01]  /*2730*/  IMAD.IADD R56, R56, 0x1, R57 ;  /* 0x0000000138387824 */ /* 0x000fe200078e0239 */
[----:B------:R-:W-:Y:S02]  /*2740*/  ISETP.GE.U32.AND P3, PT, R55, 0x7fffffb1, PT ;  /* 0x7fffffb13700780c */ /* 0x000fe40003f66070 */
[----:B------:R-:W-:Y:S02]  /*2750*/  SEL R55, RZ, 0x7fff8, P1 ;  /* 0x0007fff8ff377807 */ /* 0x000fe40000800000 */
[----:B------:R-:W-:Y:S02]  /*2760*/  ISETP.GE.U32.AND P1, PT, R58, 0x7fffffb2, PT ;  /* 0x7fffffb23a00780c */ /* 0x000fe40003f26070 */
[----:B------:R-:W-:Y:S02]  /*2770*/  LOP3.LUT R35, R35, 0x3, RZ, 0xc0, !PT ;  /* 0x0000000323237812 */ /* 0x000fe400078ec0ff */
[----:B------:R-:W-:-:S02]  /*2780*/  SEL R61, RZ, 0x1fffe, P1 ;  /* 0x0001fffeff3d7807 */ /* 0x000fc40000800000 */
[----:B------:R-:W-:Y:S02]  /*2790*/  ISETP.GE.U32.AND P1, PT, R168, 0x7fffffc1, PT ;  /* 0x7fffffc1a800780c */ /* 0x000fe40003f26070 */
[----:B------:R-:W-:Y:S01]  /*27a0*/  IADD3 R33, R35, R34, R33 ;  /* 0x0000002223217210 */ /* 0x000fe20007ffe021 */
[----:B------:R-:W-:Y:S01]  /*27b0*/  IMAD.SHL.U32 R35, R65, 0x100, RZ ;  /* 0x0000010041237824 */ /* 0x000fe200078e00ff */
[----:B------:R-:W-:Y:S01]  /*27c0*/  SEL R45, RZ, 0x1, P1 ;  /* 0x00000001ff2d7807 */ /* 0x000fe20000800000 */
[----:B------:R-:W-:Y:S01]  /*27d0*/  IMAD R65, R114, 0x6c, RZ ;  /* 0x0000006c72417824 */ /* 0x000fe200078e02ff */
[----:B------:R-:W-:Y:S02]  /*27e0*/  SEL R34, RZ, 0x7fff8, P4 ;  /* 0x0007fff8ff227807 */ /* 0x000fe40002000000 */
[-C--:B------:R-:W-:Y:S01]  /*27f0*/  IADD3 R120, P4, R121, R26.reuse, RZ ;  /* 0x0000001a79787210 */ /* 0x080fe20007f9e0ff */
[----:B------:R-:W-:Y:S01]  /*2800*/  IMAD.IADD R78, R45, 0x1, R78 ;  /* 0x000000012d4e7824 */ /* 0x000fe200078e024e */
[----:B------:R-:W-:-:S02]  /*2810*/  IADD3 R116, P5, R117, R26, RZ ;  /* 0x0000001a75747210 */ /* 0x000fc40007fbe0ff */
[----:B------:R-:W-:Y:S02]  /*2820*/  LOP3.LUT R37, R37, 0x3, RZ, 0xc0, !PT ;  /* 0x0000000325257812 */ /* 0x000fe400078ec0ff */
[----:B------:R-:W-:Y:S02]  /*2830*/  LOP3.LUT R78, R78, 0x3, RZ, 0xc0, !PT ;  /* 0x000000034e4e7812 */ /* 0x000fe400078ec0ff */
[-C--:B------:R-:W-:Y:S02]  /*2840*/  LEA.HI.X.SX32 R121, R19, R27.reuse, 0x2, P4 ;  /* 0x0000001b13797211 */ /* 0x080fe400020f16ff */
[----:B------:R-:W-:Y:S02]  /*2850*/  LEA.HI.X.SX32 R117, R22, R27, 0x2, P5 ;  /* 0x0000001b16757211 */ /* 0x000fe400028f16ff */
[----:B------:R-:W-:Y:S02]  /*2860*/  IADD3 R75, R78, R76, R75 ;  /* 0x0000004c4e4b7210 */ /* 0x000fe40007ffe04b */
[----:B------:R-:W-:-:S02]  /*2870*/  IADD3 R118, P4, R119, R26, RZ ;  /* 0x0000001a77767210 */ /* 0x000fc40007f9e0ff */
[C---:B------:R-:W-:Y:S02]  /*2880*/  LEA R86, P5, R114.reuse, R26, 0x6 ;  /* 0x0000001a72567211 */ /* 0x040fe400078a30ff */
[----:B------:R-:W-:Y:S02]  /*2890*/  IADD3 R31, R37, R32, R31 ;  /* 0x00000020251f7210 */ /* 0x000fe40007ffe01f */
[----:B------:R-:W-:Y:S01]  /*28a0*/  LOP3.LUT R32, R75, 0xf, RZ, 0xc0, !PT ;  /* 0x0000000f4b207812 */ /* 0x000fe200078ec0ff */
[----:B------:R-:W-:Y:S01]  /*28b0*/  IMAD R75, R114, 0x58, RZ ;  /* 0x00000058724b7824 */ /* 0x000fe200078e02ff */
[-C--:B------:R-:W-:Y:S02]  /*28c0*/  LEA.HI.X.SX32 R119, R90, R27.reuse, 0x2, P4 ;  /* 0x0000001b5a777211 */ /* 0x080fe400020f16ff */
[----:B------:R-:W-:Y:S01]  /*28d0*/  LEA.HI.X.SX32 R87, R91, R27, 0x2, P5 ;  /* 0x0000001b5b577211 */ /* 0x000fe200028f16ff */
[----:B------:R-:W-:Y:S01]  /*28e0*/  IMAD R69, R69, 0x10, R32 ;  /* 0x0000001045457824 */ /* 0x000fe200078e0220 */
[-C--:B------:R-:W-:Y:S01]  /*28f0*/  IADD3 R112, P4, R113, R26.reuse, RZ ;  /* 0x0000001a71707210 */ /* 0x080fe20007f9e0ff */
[----:B------:R1:W-:Y:S01]  /*2900*/  LDGSTS.E [R177+0xc], desc[UR16][R118.64], !P2 ;  /* 0x0000c00076b17fae */ /* 0x0003e2000d121850 */
[----:B------:R-:W-:-:S02]  /*2910*/  IADD3 R82, P5, R83, R26, RZ ;  /* 0x0000001a53527210 */ /* 0x000fc40007fbe0ff */
[----:B------:R-:W-:Y:S02]  /*2920*/  SEL R60, RZ, 0x1, P3 ;  /* 0x00000001ff3c7807 */ /* 0x000fe40001800000 */
[-C--:B------:R-:W-:Y:S02]  /*2930*/  LEA.HI.X.SX32 R113, R92, R27.reuse, 0x2, P4 ;  /* 0x0000001b5c717211 */ /* 0x080fe400020f16ff */
[----:B------:R-:W-:Y:S01]  /*2940*/  LEA.HI.X.SX32 R83, R93, R27, 0x2, P5 ;  /* 0x0000001b5d537211 */ /* 0x000fe200028f16ff */
[----:B------:R-:W-:Y:S01]  /*2950*/  IMAD.IADD R60, R60, 0x1, R61 ;  /* 0x000000013c3c7824 */ /* 0x000fe200078e023d */
[----:B------:R-:W-:Y:S01]  /*2960*/  ISETP.GE.U32.AND P3, PT, R59, 0x7fffffb3, PT ;  /* 0x7fffffb33b00780c */ /* 0x000fe20003f66070 */
[----:B------:R-:W-:Y:S01]  /*2970*/  VIADD R59, R138, 0xffffffd3 ;  /* 0xffffffd38a3b7836 */ /* 0x000fe20000000000 */
[----:B------:R-:W-:Y:S02]  /*2980*/  LOP3.LUT R35, R35, 0xf00, RZ, 0xe2, !PT ;  /* 0x00000f0023237812 */ /* 0x000fe400078ee2ff */
[----:B------:R-:W-:-:S02]  /*2990*/  IADD3 R84, P4, R85, R26, RZ ;  /* 0x0000001a55547210 */ /* 0x000fc40007f9e0ff */
[-C--:B------:R-:W-:Y:S01]  /*29a0*/  IADD3 R78, P5, R79, R26.reuse, RZ ;  /* 0x0000001a4f4e7210 */ /* 0x080fe20007fbe0ff */
[----:B------:R-:W-:Y:S01]  /*29b0*/  IMAD R62, R62, 0x1000, R35 ;  /* 0x000010003e3e7824 */ /* 0x000fe200078e0223 */
[----:B------:R-:W-:Y:S02]  /*29c0*/  LOP3.LUT R69, R69, 0xff, RZ, 0xc0, !PT ;  /* 0x000000ff45457812 */ /* 0x000fe400078ec0ff */
[-C--:B------:R-:W-:Y:S02]  /*29d0*/  LEA.HI.X.SX32 R85, R94, R27.reuse, 0x2, P4 ;  /* 0x0000001b5e557211 */ /* 0x080fe400020f16ff */
[----:B------:R-:W-:Y:S01]  /*29e0*/  LEA.HI.X.SX32 R79, R12, R27, 0x2, P5 ;  /* 0x0000001b0c4f7211 */ /* 0x000fe200028f16ff */
[----:B------:R-:W-:Y:S01]  /*29f0*/  IMAD.IADD R62, R62, 0x1, R69 ;  /* 0x000000013e3e7824 */ /* 0x000fe200078e0245 */
[----:B------:R-:W-:Y:S01]  /*2a00*/  SEL R58, RZ, 0x4, P3 ;  /* 0x00000004ff3a7807 */ /* 0x000fe20001800000 */
[----:B------:R-:W-:Y:S01]  /*2a10*/  IMAD R69, R114, 0x68, RZ ;  /* 0x0000006872457824 */ /* 0x000fe200078e02ff */
[----:B------:R-:W-:-:S02]  /*2a20*/  IADD3 R80, P4, R81, R26, RZ ;  /* 0x0000001a51507210 */ /* 0x000fc40007f9e0ff */
[----:B------:R-:W-:Y:S02]  /*2a30*/  IADD3 R74, P5, R75, R26, RZ ;  /* 0x0000001a4b4a7210 */ /* 0x000fe40007fbe0ff */
[----:B------:R-:W-:Y:S02]  /*2a40*/  ISETP.GE.U32.AND P3, PT, R59, 0x7fffffb4, PT ;  /* 0x7fffffb43b00780c */ /* 0x000fe40003f66070 */
[-C--:B------:R-:W-:Y:S02]  /*2a50*/  LEA.HI.X.SX32 R81, R95, R27.reuse, 0x2, P4 ;  /* 0x0000001b5f517211 */ /* 0x080fe400020f16ff */
[----:B------:R-:W-:Y:S02]  /*2a60*/  LEA.HI.X.SX32 R75, R96, R27, 0x2, P5 ;  /* 0x0000001b604b7211 */ /* 0x000fe400028f16ff */
[----:B------:R-:W-:Y:S02]  /*2a70*/  SEL R59, RZ, 0x7fff8, P3 ;  /* 0x0007fff8ff3b7807 */ /* 0x000fe40001800000 */
[----:B------:R-:W-:-:S02]  /*2a80*/  LOP3.LUT R60, R60, 0x3, RZ, 0xc0, !PT ;  /* 0x000000033c3c7812 */ /* 0x000fc400078ec0ff */
[-C--:B------:R-:W-:Y:S02]  /*2a90*/  IADD3 R76, P4, R77, R26.reuse, RZ ;  /* 0x0000001a4d4c7210 */ /* 0x080fe40007f9e0ff */
[----:B------:R-:W-:Y:S02]  /*2aa0*/  IADD3 R70, P5, R71, R26, RZ ;  /* 0x0000001a47467210 */ /* 0x000fe40007fbe0ff */
[----:B------:R-:W-:Y:S01]  /*2ab0*/  IADD3 R58, R60, R59, R58 ;  /* 0x0000003b3c3a7210 */ /* 0x000fe20007ffe03a */
[----:B------:R-:W-:Y:S01]  /*2ac0*/  IMAD R59, R114, 0x74, RZ ;  /* 0x00000074723b7824 */ /* 0x000fe200078e02ff */
[-C--:B------:R-:W-:Y:S02]  /*2ad0*/  LEA.HI.X.SX32 R77, R97, R27.reuse, 0x2, P4 ;  /* 0x0000001b614d7211 */ /* 0x080fe400020f16ff */
[----:B------:R-:W-:Y:S02]  /*2ae0*/  LEA.HI.X.SX32 R71, R14, R27, 0x2, P5 ;  /* 0x0000001b0e477211 */ /* 0x000fe400028f16ff */
[----:B------:R-:W-:-:S02]  /*2af0*/  LOP3.LUT R49, R49, 0x3, RZ, 0xc0, !PT ;  /* 0x0000000331317812 */ /* 0x000fc400078ec0ff */
[-C--:B------:R-:W-:Y:S02]  /*2b00*/  IADD3 R66, P4, R67, R26.reuse, RZ ;  /* 0x0000001a43427210 */ /* 0x080fe40007f9e0ff */
[----:B------:R-:W-:Y:S02]  /*2b10*/  IADD3 R68, P5, R69, R26, RZ ;  /* 0x0000001a45447210 */ /* 0x000fe40007fbe0ff */
[----:B------:R-:W-:Y:S01]  /*2b20*/  IADD3 R47, R49, R48, R47 ;  /* 0x00000030312f7210 */ /* 0x000fe20007ffe02f */
[----:B------:R-:W-:Y:S01]  /*2b30*/  IMAD R49, R114, 0x7c, RZ ;  /* 0x0000007c72317824 */ /* 0x000fe200078e02ff */
[----:B------:R-:W-:Y:S02]  /*2b40*/  LOP3.LUT R35, R58, 0xf, RZ, 0xc0, !PT ;  /* 0x0000000f3a237812 */ /* 0x000fe400078ec0ff */
[-C--:B------:R-:W-:Y:S02]  /*2b50*/  LEA.HI.X.SX32 R67, R98, R27.reuse, 0x2, P4 ;  /* 0x0000001b62437211 */ /* 0x080fe400020f16ff */
[----:B------:R-:W-:-:S02]  /*2b60*/  LEA.HI.X.SX32 R69, R99, R27, 0x2, P5 ;  /* 0x0000001b63457211 */ /* 0x000fc400028f16ff */
[-C--:B------:R-:W-:Y:S02]  /*2b70*/  IADD3 R64, P4, R65, R26.reuse, RZ ;  /* 0x0000001a41407210 */ /* 0x080fe40007f9e0ff */
[-C--:B------:R-:W-:Y:S02]  /*2b80*/  IADD3 R58, P5, R59, R26.reuse, RZ ;  /* 0x0000001a3b3a7210 */ /* 0x080fe40007fbe0ff */
[----:B--2---:R-:W-:Y:S02]  /*2b90*/  LOP3.LUT R29, R62, 0xffff, RZ, 0xc0, !PT ;  /* 0x0000ffff3e1d7812 */ /* 0x004fe400078ec0ff */
[-C--:B------:R-:W-:Y:S02]  /*2ba0*/  LEA.HI.X.SX32 R65, R100, R27.reuse, 0x2, P4 ;  /* 0x0000001b64417211 */ /* 0x080fe400020f16ff */
[----:B------:R-:W-:Y:S02]  /*2bb0*/  LEA.HI.X.SX32 R59, R101, R27, 0x2, P5 ;  /* 0x0000001b653b7211 */ /* 0x000fe400028f16ff */
[----:B------:R-:W-:-:S02]  /*2bc0*/  IADD3 R24, P4, R25, R26, RZ ;  /* 0x0000001a19187210 */ /* 0x000fc40007f9e0ff */
[-C--:B------:R-:W-:Y:S02]  /*2bd0*/  IADD3 R48, P5, R49, R26.reuse, RZ ;  /* 0x0000001a31307210 */ /* 0x080fe40007fbe0ff */
[----:B------:R-:W-:Y:S02]  /*2be0*/  SHF.R.U32.HI R36, RZ, 0xf, R29 ;  /* 0x0000000fff247819 */ /* 0x000fe4000001161d */
[-C--:B------:R-:W-:Y:S02]  /*2bf0*/  LEA.HI.X.SX32 R25, R102, R27.reuse, 0x2, P4 ;  /* 0x0000001b66197211 */ /* 0x080fe400020f16ff */
[----:B------:R-:W-:Y:S02]  /*2c00*/  LEA.HI.X.SX32 R49, R103, R27, 0x2, P5 ;  /* 0x0000001b67317211 */ /* 0x000fe400028f16ff */
[----:B------:R-:W-:Y:S01]  /*2c10*/  IADD3 R62, P4, R63, R26, RZ ;  /* 0x0000001a3f3e7210 */ /* 0x000fe20007f9e0ff */
[----:B------:R-:W-:Y:S01]  /*2c20*/  IMAD.SHL.U32 R26, R31, 0x100, RZ ;  /* 0x000001001f1a7824 */ /* 0x000fe200078e00ff */
[----:B------:R-:W-:-:S02]  /*2c30*/  LOP3.LUT P5, RZ, R36, 0x1, RZ, 0xc0, !PT ;  /* 0x0000000124ff7812 */ /* 0x000fc400078ac0ff */
[--C-:B------:R-:W-:Y:S02]  /*2c40*/  SHF.R.U32.HI R28, RZ, 0xe, R29.reuse ;  /* 0x0000000eff1c7819 */ /* 0x100fe4000001161d */
[----:B------:R-:W-:Y:S02]  /*2c50*/  LEA.HI.X.SX32 R63, R20, R27, 0x2, P4 ;  /* 0x0000001b143f7211 */ /* 0x000fe400020f16ff */
[----:B------:R-:W-:Y:S02]  /*2c60*/  LOP3.LUT P4, RZ, R28, 0x1, RZ, 0xc0, !PT ;  /* 0x000000011cff7812 */ /* 0x000fe4000788c0ff */
[--C-:B------:R-:W-:Y:S02]  /*2c70*/  SHF.R.U32.HI R27, RZ, 0xd, R29.reuse ;  /* 0x0000000dff1b7819 */ /* 0x100fe4000001161d */
[--C-:B------:R-:W-:Y:S02]  /*2c80*/  SHF.R.U32.HI R28, RZ, 0xc, R29.reuse ;  /* 0x0000000cff1c7819 */ /* 0x100fe4000001161d */
[----:B------:R-:W-:Y:S01]  /*2c90*/  LOP3.LUT P6, RZ, R27, 0x1, RZ, 0xc0, !PT ;  /* 0x000000011bff7812 */ /* 0x000fe200078cc0ff */
[----:B------:R2:W-:Y:S01]  /*2ca0*/  LDGSTS.E [R187], desc[UR16][R86.64], P5 ;  /* 0x0000000056bb7fae */ /* 0x0005e2000a921850 */
[----:B------:R-:W-:-:S02]  /*2cb0*/  SHF.R.U32.HI R27, RZ, 0xb, R29 ;  /* 0x0000000bff1b7819 */ /* 0x000fc4000001161d */
[----:B------:R-:W-:Y:S02]  /*2cc0*/  LOP3.LUT P2, RZ, R28, 0x1, RZ, 0xc0, !PT ;  /* 0x000000011cff7812 */ /* 0x000fe4000784c0ff */
[----:B------:R-:W-:Y:S01]  /*2cd0*/  LOP3.LUT P5, RZ, R27, 0x1, RZ, 0xc0, !PT ;  /* 0x000000011bff7812 */ /* 0x000fe200078ac0ff */
[----:B------:R3:W-:Y:S01]  /*2ce0*/  LDGSTS.E [R187+0x4], desc[UR16][R112.64], P4 ;  /* 0x0000400070bb7fae */ /* 0x0007e2000a121850 */
[--C-:B------:R-:W-:Y:S02]  /*2cf0*/  SHF.R.U32.HI R27, RZ, 0xa, R29.reuse ;  /* 0x0000000aff1b7819 */ /* 0x100fe4000001161d */
[----:B------:R-:W-:Y:S02]  /*2d00*/  ISETP.GE.U32.AND P3, PT, R170, 0x7fffffa1, PT ;  /* 0x7fffffa1aa00780c */ /* 0x000fe40003f66070 */
[----:B------:R-:W-:Y:S01]  /*2d10*/  LOP3.LUT P4, RZ, R27, 0x1, RZ, 0xc0, !PT ;  /* 0x000000011bff7812 */ /* 0x000fe2000788c0ff */
[----:B------:R4:W-:Y:S01]  /*2d20*/  LDGSTS.E [R187+0x8], desc[UR16][R82.64], P6 ;  /* 0x0000800052bb7fae */ /* 0x0009e2000b121850 */
[----:B------:R-:W-:-:S02]  /*2d30*/  SHF.R.U32.HI R27, RZ, 0x9, R29 ;  /* 0x00000009ff1b7819 */ /* 0x000fc4000001161d */
[----:B------:R-:W-:Y:S01]  /*2d40*/  SEL R45, RZ, 0x1, P3 ;  /* 0x00000001ff2d7807 */ /* 0x000fe20001800000 */
[----:B------:R5:W-:Y:S01]  /*2d50*/  LDGSTS.E [R187+0xc], desc[UR16][R84.64], P2 ;  /* 0x0000c00054bb7fae */ /* 0x000be20009121850 */
[----:B------:R-:W-:Y:S02]  /*2d60*/  LOP3.LUT P6, RZ, R27, 0x1, RZ, 0xc0, !PT ;  /* 0x000000011bff7812 */ /* 0x000fe400078cc0ff */
[--C-:B------:R-:W-:Y:S01]  /*2d70*/  SHF.R.U32.HI R27, RZ, 0x8, R29.reuse ;  /* 0x00000008ff1b7819 */ /* 0x100fe2000001161d */
[----:B------:R-:W-:Y:S01]  /*2d80*/  IMAD.IADD R45, R45, 0x1, R46 ;  /* 0x000000012d2d7824 */ /* 0x000fe200078e022e */
[----:B------:R-:W-:Y:S01]  /*2d90*/  LDGSTS.E [R185], desc[UR16][R78.64], P5 ;  /* 0x000000004eb97fae */ /* 0x000fe2000a921850 */
[----:B------:R-:W-:Y:S02]  /*2da0*/  LOP3.LUT R41, R41, 0x3, RZ, 0xc0, !PT ;  /* 0x0000000329297812 */ /* 0x000fe400078ec0ff */
[----:B------:R-:W-:Y:S01]  /*2db0*/  LOP3.LUT P2, RZ, R27, 0x1, RZ, 0xc0, !PT ;  /* 0x000000011bff7812 */ /* 0x000fe2000784c0ff */
[----:B------:R-:W-:Y:S01]  /*2dc0*/  LDGSTS.E [R185+0x4], desc[UR16][R80.64], P4 ;  /* 0x0000400050b97fae */ /* 0x000fe2000a121850 */
[----:B------:R-:W-:-:S02]  /*2dd0*/  SHF.R.U32.HI R27, RZ, 0x7, R29 ;  /* 0x00000007ff1b7819 */ /* 0x000fc4000001161d */
[----:B------:R-:W-:Y:S02]  /*2de0*/  LOP3.LUT R45, R45, 0x3, RZ, 0xc0, !PT ;  /* 0x000000032d2d7812 */ /* 0x000fe400078ec0ff */
[----:B------:R-:W-:Y:S01]  /*2df0*/  LOP3.LUT P5, RZ, R27, 0x1, RZ, 0xc0, !PT ;  /* 0x000000011bff7812 */ /* 0x000fe200078ac0ff */
[----:B------:R-:W-:Y:S01]  /*2e00*/  LDGSTS.E [R185+0x8], desc[UR16][R74.64], P6 ;  /* 0x000080004ab97fae */ /* 0x000fe2000b121850 */
[----:B------:R-:W-:Y:S02]  /*2e10*/  SHF.R.U32.HI R27, RZ, 0x6, R29 ;  /* 0x00000006ff1b7819 */ /* 0x000fe4000001161d */
[----:B------:R-:W-:Y:S02]  /*2e20*/  IADD3 R43, R45, R44, R43 ;  /* 0x0000002c2d2b7210 */ /* 0x000fe40007ffe02b */
[----:B------:R-:W-:Y:S01]  /*2e30*/  LOP3.LUT P4, RZ, R27, 0x1, RZ, 0xc0, !PT ;  /* 0x000000011bff7812 */ /* 0x000fe2000788c0ff */
[----:B------:R-:W-:Y:S01]  /*2e40*/  LDGSTS.E [R185+0xc], desc[UR16][R76.64], P2 ;  /* 0x0000c0004cb97fae */ /* 0x000fe20009121850 */
[----:B------:R-:W-:-:S02]  /*2e50*/  SHF.R.U32.HI R27, RZ, 0x5, R29 ;  /* 0x00000005ff1b7819 */ /* 0x000fc4000001161d */
[----:B------:R-:W-:Y:S02]  /*2e60*/  IADD3 R39, R41, R40, R39 ;  /* 0x0000002829277210 */ /* 0x000fe40007ffe027 */
[----:B------:R-:W-:Y:S02]  /*2e70*/  LOP3.LUT R32, R43, 0xf, RZ, 0xc0, !PT ;  /* 0x0000000f2b207812 */ /* 0x000fe400078ec0ff */
[----:B------:R-:W-:Y:S02]  /*2e80*/  LOP3.LUT P6, RZ, R27, 0x1, RZ, 0xc0, !PT ;  /* 0x000000011bff7812 */ /* 0x000fe400078cc0ff */
[----:B------:R-:W-:Y:S01]  /*2e90*/  LOP3.LUT R106, R6, 0x60, RZ, 0x3c, !PT ;  /* 0x00000060066a7812 */ /* 0x000fe200078e3cff */
[----:B------:R-:W-:Y:S01]  /*2ea0*/  IMAD R32, R39, 0x10, R32 ;  /* 0x0000001027207824 */ /* 0x000fe200078e0220 */
[----:B------:R-:W-:Y:S02]  /*2eb0*/  SHF.R.U32.HI R31, RZ, 0x4, R29 ;  /* 0x00000004ff1f7819 */ /* 0x000fe4000001161d */
[----:B------:R-:W-:Y:S01]  /*2ec0*/  LOP3.LUT R26, R26, 0xf00, RZ, 0xe2, !PT ;  /* 0x00000f001a1a7812 */ /* 0x000fe200078ee2ff */
[----:B------:R-:W-:Y:S01]  /*2ed0*/  VIADD R171, R106, UR8 ;  /* 0x000000086aab7c36 */ /* 0x000fe20008000000 */
[----:B------:R-:W-:-:S02]  /*2ee0*/  LOP3.LUT P2, RZ, R31, 0x1, RZ, 0xc0, !PT ;  /* 0x000000011fff7812 */ /* 0x000fc4000784c0ff */
[----:B------:R-:W-:Y:S01]  /*2ef0*/  LOP3.LUT R27, R32, 0xff, RZ, 0xc0, !PT ;  /* 0x000000ff201b7812 */ /* 0x000fe200078ec0ff */
[----:B------:R-:W-:Y:S01]  /*2f00*/  IMAD R26, R33, 0x1000, R26 ;  /* 0x00001000211a7824 */ /* 0x000fe200078e021a */
[----:B------:R-:W-:Y:S01]  /*2f10*/  LDGSTS.E [R171], desc[UR16][R70.64], P5 ;  /* 0x0000000046ab7fae */ /* 0x000fe2000a921850 */
[----:B------:R-:W-:Y:S02]  /*2f20*/  LOP3.LUT R108, R6, 0x70, RZ, 0x3c, !PT ;  /* 0x00000070066c7812 */ /* 0x000fe400078e3cff */
[----:B------:R-:W-:Y:S01]  /*2f30*/  IMAD.IADD R27, R26, 0x1, R27 ;  /* 0x000000011a1b7824 */ /* 0x000fe200078e021b */
[----:B------:R-:W-:Y:S01]  /*2f40*/  LDGSTS.E [R171+0x4], desc[UR16][R66.64], P4 ;  /* 0x0000400042ab7fae */ /* 0x000fe2000a121850 */
[--C-:B------:R-:W-:Y:S01]  /*2f50*/  SHF.R.U32.HI R26, RZ, 0x3, R29.reuse ;  /* 0x00000003ff1a7819 */ /* 0x100fe2000001161d */
[----:B------:R-:W-:Y:S01]  /*2f60*/  VIADD R169, R108, UR8 ;  /* 0x000000086ca97c36 */ /* 0x000fe20008000000 */
[----:B------:R-:W-:Y:S01]  /*2f70*/  LOP3.LUT R52, R52, 0x3, RZ, 0xc0, !PT ;  /* 0x0000000334347812 */ /* 0x000fe200078ec0ff */
[----:B------:R-:W-:Y:S01]  /*2f80*/  LDGSTS.E [R171+0x8], desc[UR16][R68.64], P6 ;  /* 0x0000800044ab7fae */ /* 0x000fe2000b121850 */
[----:B------:R-:W-:Y:S01]  /*2f90*/  ISETP.GE.AND P6, PT, R107, R138, PT ;  /* 0x0000008a6b00720c */ /* 0x000fe20003fc6270 */
[----:B------:R-:W-:Y:S01]  /*2fa0*/  VIADD R138, R138, 0x1f ;  /* 0x0000001f8a8a7836 */ /* 0x000fe20000000000 */
[----:B------:R-:W-:Y:S01]  /*2fb0*/  LOP3.LUT P5, RZ, R26, 0x1, RZ, 0xc0, !PT ;  /* 0x000000011aff7812 */ /* 0x000fe200078ac0ff */
[----:B------:R-:W-:Y:S01]  /*2fc0*/  LDGSTS.E [R171+0xc], desc[UR16][R64.64], P2 ;  /* 0x0000c00040ab7fae */ /* 0x000fe20009121850 */
[----:B------:R-:W-:-:S02]  /*2fd0*/  SHF.R.U32.HI R26, RZ, 0x2, R29 ;  /* 0x00000002ff1a7819 */ /* 0x000fc4000001161d */
[----:B------:R-:W-:Y:S02]  /*2fe0*/  ISETP.GT.AND P2, PT, R138, 0x1f, PT ;  /* 0x0000001f8a00780c */ /* 0x000fe40003f44270 */
[----:B------:R-:W-:Y:S02]  /*2ff0*/  SHF.R.U32.HI R29, RZ, 0x1, R29 ;  /* 0x00000001ff1d7819 */ /* 0x000fe4000001161d */
[----:B------:R-:W-:Y:S02]  /*3000*/  LOP3.LUT P4, RZ, R26, 0x1, RZ, 0xc0, !PT ;  /* 0x000000011aff7812 */ /* 0x000fe4000788c0ff */
[----:B------:R-:W-:Y:S02]  /*3010*/  SEL R26, RZ, 0x4, !P2 ;  /* 0x00000004ff1a7807 */ /* 0x000fe40005000000 */
[----:B------:R-:W-:Y:S01]  /*3020*/  LOP3.LUT P2, RZ, R29, 0x1, RZ, 0xc0, !PT ;  /* 0x000000011dff7812 */ /* 0x000fe2000784c0ff */
[----:B------:R-:W-:Y:S01]  /*3030*/  LDGSTS.E [R169], desc[UR16][R62.64], P5 ;  /* 0x000000003ea97fae */ /* 0x000fe2000a921850 */
[----:B------:R-:W-:-:S02]  /*3040*/  LOP3.LUT R56, R56, 0x3, RZ, 0xc0, !PT ;  /* 0x0000000338387812 */ /* 0x000fc400078ec0ff */
[----:B------:R-:W-:Y:S02]  /*3050*/  IADD3 R34, R52, R34, R51 ;  /* 0x0000002234227210 */ /* 0x000fe40007ffe033 */
[----:B------:R-:W-:Y:S02]  /*3060*/  IADD3 R54, R56, R55, R54 ;  /* 0x0000003738367210 */ /* 0x000fe40007ffe036 */
[----:B------:R-:W-:Y:S01]  /*3070*/  SEL R26, R26, RZ, !P6 ;  /* 0x000000ff1a1a7207 */ /* 0x000fe20007000000 */
[----:B------:R-:W-:Y:S01]  /*3080*/  LDGSTS.E [R169+0x4], desc[UR16][R58.64], P4 ;  /* 0x000040003aa97fae */ /* 0x000fe2000a121850 */
[----:B------:R-:W-:Y:S01]  /*3090*/  IADD3 R32, P4, R109, UR4, RZ ;  /* 0x000000046d207c10 */ /* 0x000fe2000ff9e0ff */
[----:B------:R-:W-:Y:S01]  /*30a0*/  IMAD.SHL.U32 R28, R34, 0x100, RZ ;  /* 0x00000100221c7824 */ /* 0x000fe200078e00ff */
[----:B------:R-:W-:Y:S01]  /*30b0*/  ISETP.NE.U32.AND P6, PT, R26, RZ, PT ;  /* 0x000000ff1a00720c */ /* 0x000fe20003fc5070 */
[----:B------:R-:W-:Y:S01]  /*30c0*/  LDGSTS.E [R169+0x8], desc[UR16][R24.64], P2 ;  /* 0x0000800018a97fae */ /* 0x000fe20009121850 */
[----:B------:R-:W-:Y:S01]  /*30d0*/  LEA.HI.X.SX32 R111, R155, UR5, 0x2, P4 ;  /* 0x000000059b6f7c11 */ /* 0x000fe2000a0f16ff */
[----:B------:R-:W-:Y:S01]  /*30e0*/  IMAD R35, R54, 0x10, R35 ;  /* 0x0000001036237824 */ /* 0x000fe200078e0223 */
[-C--:B------:R-:W-:Y:S01]  /*30f0*/  LEA R56, P4, R141, R32.reuse, 0x2 ;  /* 0x000000208d387211 */ /* 0x080fe200078810ff */
[----:B------:R-:W-:Y:S01]  /*3100*/  LDGSTS.E [R169+0xc], desc[UR16][R48.64], !P1 ;  /* 0x0000c00030a97fae */ /* 0x000fe2000c921850 */
[----:B------:R-:W-:-:S02]  /*3110*/  LEA R60, P1, R139, R32, 0x2 ;  /* 0x000000208b3c7211 */ /* 0x000fc400078210ff */
[----:B------:R-:W-:Y:S01]  /*3120*/  LOP3.LUT R28, R28, 0xf00, RZ, 0xe2, !PT ;  /* 0x00000f001c1c7812 */ /* 0x000fe200078ee2ff */
[----:B------:R-:W0:Y:S01]  /*3130*/  LDGDEPBAR ;  /* 0x00000000000079af */ /* 0x000e220000000000 */
[-C--:B------:R-:W-:Y:S02]  /*3140*/  LEA.HI.X.SX32 R61, R139, R111.reuse, 0x2, P1 ;  /* 0x0000006f8b3d7211 */ /* 0x080fe400008f16ff */
[-C--:B------:R-:W-:Y:S01]  /*3150*/  LEA R54, P1, R143, R32.reuse, 0x2 ;  /* 0x000000208f367211 */ /* 0x080fe200078210ff */
[----:B------:R-:W-:Y:S01]  /*3160*/  IMAD R28, R47, 0x1000, R28 ;  /* 0x000010002f1c7824 */ /* 0x000fe200078e021c */
[-C--:B------:R-:W-:Y:S01]  /*3170*/  LEA.HI.X.SX32 R57, R141, R111.reuse, 0x2, P4 ;  /* 0x0000006f8d397211 */ /* 0x080fe200020f16ff */
[----:B------:R-:W-:Y:S01]  /*3180*/  LDGSTS.E [R175+0xc000], desc[UR16][R60.64], P6 ;  /* 0x0c0000003caf7fae */ /* 0x000fe2000b121850 */
[----:B------:R-:W-:Y:S02]  /*3190*/  LEA R38, P4, R145, R32, 0x2 ;  /* 0x0000002091267211 */ /* 0x000fe400078810ff */
[----:B------:R-:W-:Y:S01]  /*31a0*/  LOP3.LUT R35, R35, 0xff, RZ, 0xc0, !PT ;  /* 0x000000ff23237812 */ /* 0x000fe200078ec0ff */
[----:B------:R-:W-:Y:S01]  /*31b0*/  LDGSTS.E [R175+0xc400], desc[UR16][R56.64], P6 ;  /* 0x0c40000038af7fae */ /* 0x000fe2000b121850 */
[----:B------:R-:W-:-:S02]  /*31c0*/  LEA.HI.X.SX32 R55, R143, R111, 0x2, P1 ;  /* 0x0000006f8f377211 */ /* 0x000fc400008f16ff */
[-C--:B------:R-:W-:Y:S01]  /*31d0*/  LEA R50, P1, R147, R32.reuse, 0x2 ;  /* 0x0000002093327211 */ /* 0x080fe200078210ff */
[----:B------:R-:W-:Y:S01]  /*31e0*/  IMAD.IADD R28, R28, 0x1, R35 ;  /* 0x000000011c1c7824 */ /* 0x000fe200078e0223 */
[-C--:B------:R-:W-:Y:S01]  /*31f0*/  LEA.HI.X.SX32 R39, R145, R111.reuse, 0x2, P4 ;  /* 0x0000006f91277211 */ /* 0x080fe200020f16ff */
[----:B------:R-:W-:Y:S01]  /*3200*/  LDGSTS.E [R175+0xc800], desc[UR16][R54.64], P6 ;  /* 0x0c80000036af7fae */ /* 0x000fe2000b121850 */
[CC--:B------:R-:W-:Y:S02]  /*3210*/  LEA R52, P4, R148.reuse, R32.reuse, 0x2 ;  /* 0x0000002094347211 */ /* 0x0c0fe400078810ff */
[-C--:B------:R-:W-:Y:S01]  /*3220*/  LEA.HI.X.SX32 R51, R147, R111.reuse, 0x2, P1 ;  /* 0x0000006f93337211 */ /* 0x080fe200008f16ff */
[----:B------:R-:W-:Y:S01]  /*3230*/  LDGSTS.E [R175+0xcc00], desc[UR16][R38.64], P6 ;  /* 0x0cc0000026af7fae */ /* 0x000fe2000b121850 */
[-C--:B------:R-:W-:Y:S02]  /*3240*/  LEA R46, P1, R149, R32.reuse, 0x2 ;  /* 0x00000020952e7211 */ /* 0x080fe400078210ff */
[----:B------:R-:W-:Y:S01]  /*3250*/  LEA.HI.X.SX32 R53, R148, R111, 0x2, P4 ;  /* 0x0000006f94357211 */ /* 0x000fe200020f16ff */
[----:B------:R-:W-:Y:S01]  /*3260*/  LDGSTS.E [R175+0xd000], desc[UR16][R50.64], P6 ;  /* 0x0d00000032af7fae */ /* 0x000fe2000b121850 */
[----:B------:R-:W-:-:S02]  /*3270*/  LEA R44, P4, R150, R32, 0x2 ;  /* 0x00000020962c7211 */ /* 0x000fc400078810ff */
[----:B------:R-:W-:Y:S01]  /*3280*/  PRMT R172, R27, 0x5410, R28 ;  /* 0x000054101bac7816 */ /* 0x000fe2000000001c */
[----:B------:R-:W-:Y:S01]  /*3290*/  LDGSTS.E [R175+0xd400], desc[UR16][R52.64], P6 ;  /* 0x0d40000034af7fae */ /* 0x000fe2000b121850 */
[-C--:B------:R-:W-:Y:S02]  /*32a0*/  LEA.HI.X.SX32 R47, R149, R111.reuse, 0x2, P1 ;  /* 0x0000006f952f7211 */ /* 0x080fe400008f16ff */
[-C--:B------:R-:W-:Y:S02]  /*32b0*/  LEA R28, P1, R140, R32.reuse, 0x2 ;  /* 0x000000208c1c7211 */ /* 0x080fe400078210ff */
[-C--:B------:R-:W-:Y:S01]  /*32c0*/  LEA.HI.X.SX32 R45, R150, R111.reuse, 0x2, P4 ;  /* 0x0000006f962d7211 */ /* 0x080fe200020f16ff */
[----:B------:R-:W-:Y:S01]  /*32d0*/  LDGSTS.E [R175+0xd800], desc[UR16][R46.64], P6 ;  /* 0x0d8000002eaf7fae */ /* 0x000fe2000b121850 */
[-C--:B------:R-:W-:Y:S02]  /*32e0*/  LEA R40, P4, R142, R32.reuse, 0x2 ;  /* 0x000000208e287211 */ /* 0x080fe400078810ff */
[----:B------:R-:W-:Y:S01]  /*32f0*/  LEA.HI.X.SX32 R29, R140, R111, 0x2, P1 ;  /* 0x0000006f8c1d7211 */ /* 0x000fe200008f16ff */
[----:B------:R-:W-:Y:S01]  /*3300*/  LDGSTS.E [R175+0xdc00], desc[UR16][R44.64], P6 ;  /* 0x0dc000002caf7fae */ /* 0x000fe2000b121850 */
[----:B------:R-:W-:-:S02]  /*3310*/  LEA R42, P1, R144, R32, 0x2 ;  /* 0x00000020902a7211 */ /* 0x000fc400078210ff */
[-C--:B------:R-:W-:Y:S02]  /*3320*/  LEA.HI.X.SX32 R41, R142, R111.reuse, 0x2, P4 ;  /* 0x0000006f8e297211 */ /* 0x080fe400020f16ff */
[----:B------:R-:W-:Y:S02]  /*3330*/  SHF.R.U64 R26, R172, 0x1e, RZ ;  /* 0x0000001eac1a7819 */ /* 0x000fe400000012ff */
[-C--:B------:R-:W-:Y:S02]  /*3340*/  LEA R36, P4, R146, R32.reuse, 0x2 ;  /* 0x0000002092247211 */ /* 0x080fe400078810ff */
[----:B------:R-:W-:Y:S02]  /*3350*/  LEA.HI.X.SX32 R43, R144, R111, 0x2, P1 ;  /* 0x0000006f902b7211 */ /* 0x000fe400008f16ff */
[----:B------:R-:W-:Y:S02]  /*3360*/  LEA R34, P1, R151, R32, 0x2 ;  /* 0x0000002097227211 */ /* 0x000fe400078210ff */
[----:B------:R-:W-:-:S02]  /*3370*/  SHF.R.U64 R27, R172, 0x1f, RZ ;  /* 0x0000001fac1b7819 */ /* 0x000fc400000012ff */
[----:B------:R-:W-:Y:S02]  /*3380*/  LOP3.LUT P2, RZ, R26, 0x1, RZ, 0xc0, !PT ;  /* 0x000000011aff7812 */ /* 0x000fe4000784c0ff */
[-C--:B------:R-:W-:Y:S02]  /*3390*/  LEA.HI.X.SX32 R37, R146, R111.reuse, 0x2, P4 ;  /* 0x0000006f92257211 */ /* 0x080fe400020f16ff */
[-C--:B------:R-:W-:Y:S02]  /*33a0*/  LEA R26, P4, R152, R32.reuse, 0x2 ;  /* 0x00000020981a7211 */ /* 0x080fe400078810ff */
[----:B------:R-:W-:Y:S02]  /*33b0*/  LEA.HI.X.SX32 R35, R151, R111, 0x2, P1 ;  /* 0x0000006f97237211 */ /* 0x000fe400008f16ff */
[----:B------:R-:W-:Y:S02]  /*33c0*/  LOP3.LUT P5, RZ, R27, 0x1, RZ, 0xc0, !PT ;  /* 0x000000011bff7812 */ /* 0x000fe400078ac0ff */
[----:B------:R-:W-:-:S02]  /*33d0*/  LEA R30, P1, R153, R32, 0x2 ;  /* 0x00000020991e7211 */ /* 0x000fc400078210ff */
[----:B------:R-:W-:Y:S02]  /*33e0*/  SHF.R.U64 R33, R172, 0x1d, RZ ;  /* 0x0000001dac217819 */ /* 0x000fe400000012ff */
[-C--:B------:R-:W-:Y:S02]  /*33f0*/  LEA.HI.X.SX32 R27, R152, R111.reuse, 0x2, P4 ;  /* 0x0000006f981b7211 */ /* 0x080fe400020f16ff */
[----:B------:R-:W-:Y:S02]  /*3400*/  LEA R32, P4, R154, R32, 0x2 ;  /* 0x000000209a207211 */ /* 0x000fe400078810ff */
[----:B------:R-:W-:Y:S02]  /*3410*/  SHF.R.U64 R173, R172, 0x1c, RZ ;  /* 0x0000001cacad7819 */ /* 0x000fe400000012ff */
[----:B------:R-:W-:Y:S02]  /*3420*/  LEA.HI.X.SX32 R31, R153, R111, 0x2, P1 ;  /* 0x0000006f991f7211 */ /* 0x000fe400008f16ff */
[----:B------:R-:W-:-:S02]  /*3430*/  LOP3.LUT P1, RZ, R33, 0x1, RZ, 0xc0, !PT ;  /* 0x0000000121ff7812 */ /* 0x000fc4000782c0ff */
[----:B------:R-:W-:Y:S01]  /*3440*/  LEA.HI.X.SX32 R33, R154, R111, 0x2, P4 ;  /* 0x0000006f9a217211 */ /* 0x000fe200020f16ff */
[----:B------:R-:W-:Y:S01]  /*3450*/  IMAD.SHL.U32 R111, R114, 0x20, RZ ;  /* 0x00000020726f7824 */ /* 0x000fe200078e00ff */
[----:B------:R-:W-:Y:S01]  /*3460*/  LOP3.LUT P4, RZ, R173, 0x1, RZ, 0xc0, !PT ;  /* 0x00000001adff7812 */ /* 0x000fe2000788c0ff */
[----:B------:R-:W-:Y:S01]  /*3470*/  VIADD R173, R110, UR8 ;  /* 0x000000086ead7c36 */ /* 0x000fe20008000000 */
[C---:B------:R-:W-:Y:S01]  /*3480*/  SHF.R.U64 R174, R172.reuse, 0x1b, RZ ;  /* 0x0000001bacae7819 */ /* 0x040fe200000012ff */
[C---:B------:R-:W-:Y:S01]  /*3490*/  IMAD.WIDE R166, R111.reuse, 0x4, R166 ;  /* 0x000000046fa67825 */ /* 0x040fe200078e02a6 */
[----:B------:R-:W-:Y:S02]  /*34a0*/  SHF.R.U64 R176, R172, 0x1a, RZ ;  /* 0x0000001aacb07819 */ /* 0x000fe400000012ff */
[----:B------:R-:W-:Y:S01]  /*34b0*/  LDGSTS.E [R173+0xc200], desc[UR16][R28.64], P6 ;  /* 0x0c2000001cad7fae */ /* 0x000fe2000b121850 */
[----:B------:R-:W-:-:S03]  /*34c0*/  IMAD.WIDE R164, R111, 0x4, R164 ;  /* 0x000000046fa47825 */ /* 0x000fc600078e02a4 */
        /* <DEDUP_REMOVED lines=13> */
[----:B------:R-:W-:Y:S01]  /*35a0*/  LOP3.LUT P6, RZ, R174, 0x1, RZ, 0xc0, !PT ;  /* 0x00000001aeff7812 */ /* 0x000fe200078cc0ff */
[C---:B------:R-:W-:Y:S01]  /*35b0*/  IMAD.WIDE R132, R111.reuse, 0x4, R132 ;  /* 0x000000046f847825 */ /* 0x040fe200078e0284 */
[----:B------:R-:W-:Y:S01]  /*35c0*/  SHF.R.U64 R174, R172, 0x19, RZ ;  /* 0x00000019acae7819 */ /* 0x000fe200000012ff */
[----:B------:R-:W0:Y:S02]  /*35d0*/  LDGDEPBAR ;  /* 0x00000000000079af */ /* 0x000e240000000000 */
[C---:B------:R-:W-:Y:S01]  /*35e0*/  IMAD.WIDE R126, R111.reuse, 0x4, R126 ;  /* 0x000000046f7e7825 */ /* 0x040fe200078e027e */
[----:B------:R-:W-:Y:S03]  /*35f0*/  BAR.SYNC.DEFER_BLOCKING 0x0 ;  /* 0x0000000000007b1d */ /* 0x000fe60000010000 */
[----:B------:R-:W-:-:S04]  /*3600*/  IMAD.WIDE R128, R111, 0x4, R128 ;  /* 0x000000046f807825 */ /* 0x000fc800078e0280 */
[----:B------:R-:W-:-:S04]  /*3610*/  IMAD.WIDE R72, R111, 0x4, R72 ;  /* 0x000000046f487825 */ /* 0x000fc800078e0248 */
[----:B------:R-:W-:-:S04]  /*3620*/  IMAD.WIDE R124, R111, 0x4, R124 ;  /* 0x000000046f7c7825 */ /* 0x000fc800078e027c */
[----:B------:R-:W-:-:S04]  /*3630*/  IMAD.WIDE R120, R111, 0x4, R120 ;  /* 0x000000046f787825 */ /* 0x000fc800078e0278 */
[----:B------:R-:W-:-:S04]  /*3640*/  IMAD.WIDE R116, R111, 0x4, R116 ;  /* 0x000000046f747825 */ /* 0x000fc800078e0274 */
[C---:B-1----:R-:W-:Y:S01]  /*3650*/  IMAD.WIDE R118, R111.reuse, 0x4, R118 ;  /* 0x000000046f767825 */ /* 0x042fe200078e0276 */
[----:B------:R-:W-:Y:S01]  /*3660*/  @!PT LDS RZ, [RZ] ;  /* 0x00000000fffff984 */ /* 0x000fe20000000800 */
[----:B------:R-:W-:Y:S01]  /*3670*/  @!PT LDS RZ, [RZ] ;  /* 0x00000000fffff984 */ /* 0x000fe20000000800 */
[----:B------:R-:W-:Y:S01]  /*3680*/  @!PT LDS RZ, [RZ] ;  /* 0x00000000fffff984 */ /* 0x000fe20000000800 */
[----:B------:R1:W-:Y:S01]  /*3690*/  LDGSTS.E [R183+0x4000], desc[UR16][R166.64], P5 ;  /* 0x04000000a6b77fae */ /* 0x0003e2000a921850 */
[----:B------:R-:W-:Y:S02]  /*36a0*/  LOP3.LUT P5, RZ, R176, 0x1, RZ, 0xc0, !PT ;  /* 0x00000001b0ff7812 */ /* 0x000fe400078ac0ff */
[C---:B--2---:R-:W-:Y:S01]  /*36b0*/  IMAD.WIDE R86, R111.reuse, 0x4, R86 ;  /* 0x000000046f567825 */ /* 0x044fe200078e0256 */
[----:B------:R-:W-:Y:S01]  /*36c0*/  SHF.R.U64 R176, R172, 0x18, RZ ;  /* 0x00000018acb07819 */ /* 0x000fe200000012ff */
[----:B------:R2:W-:Y:S01]  /*36d0*/  LDGSTS.E [R183+0x4004], desc[UR16][R164.64], P2 ;  /* 0x04004000a4b77fae */ /* 0x0005e20009121850 */
[----:B------:R-:W-:Y:S01]  /*36e0*/  LOP3.LUT P2, RZ, R174, 0x1, RZ, 0xc0, !PT ;  /* 0x00000001aeff7812 */ /* 0x000fe2000784c0ff */
[C---:B---3--:R-:W-:Y:S01]  /*36f0*/  IMAD.WIDE R112, R111.reuse, 0x4, R112 ;  /* 0x000000046f707825 */ /* 0x048fe200078e0270 */
[----:B------:R-:W-:Y:S01]  /*3700*/  SHF.R.U64 R174, R172, 0x17, RZ ;  /* 0x00000017acae7819 */ /* 0x000fe200000012ff */
[----:B------:R3:W-:Y:S01]  /*3710*/  LDGSTS.E [R183+0x4008], desc[UR16][R162.64], P1 ;  /* 0x04008000a2b77fae */ /* 0x0007e20008921850 */
[----:B------:R-:W-:Y:S01]  /*3720*/  LOP3.LUT P1, RZ, R176, 0x1, RZ, 0xc0, !PT ;  /* 0x00000001b0ff7812 */ /* 0x000fe2000782c0ff */
[----:B----4-:R-:W-:-:S02]  /*3730*/  IMAD.WIDE R82, R111, 0x4, R82 ;  /* 0x000000046f527825 */ /* 0x010fc400078e0252 */
[----:B------:R4:W-:Y:S01]  /*3740*/  LDGSTS.E [R183+0x400c], desc[UR16][R158.64], P4 ;  /* 0x0400c0009eb77fae */ /* 0x0009e2000a121850 */
[----:B------:R-:W-:Y:S01]  /*3750*/  LOP3.LUT P4, RZ, R174, 0x1, RZ, 0xc0, !PT ;  /* 0x00000001aeff7812 */ /* 0x000fe2000788c0ff */
[C---:B-----5:R-:W-:Y:S01]  /*3760*/  IMAD.WIDE R84, R111.reuse, 0x4, R84 ;  /* 0x000000046f547825 */ /* 0x060fe200078e0254 */
[C---:B-1----:R-:W-:Y:S01]  /*3770*/  SHF.R.U64 R166, R172.reuse, 0x16, RZ ;  /* 0x00000016aca67819 */ /* 0x042fe200000012ff */
[----:B------:R1:W-:Y:S01]  /*3780*/  LDGSTS.E [R181+0x4000], desc[UR16][R156.64], P6 ;  /* 0x040000009cb57fae */ /* 0x0003e2000b121850 */
[----:B--2---:R-:W-:Y:S01]  /*3790*/  SHF.R.U64 R164, R172, 0x15, RZ ;  /* 0x00000015aca47819 */ /* 0x004fe200000012ff */
[C---:B------:R-:W-:Y:S01]  /*37a0*/  IMAD.WIDE R78, R111.reuse, 0x4, R78 ;  /* 0x000000046f4e7825 */ /* 0x040fe200078e024e */
[----:B------:R-:W-:Y:S01]  /*37b0*/  LOP3.LUT P6, RZ, R166, 0x1, RZ, 0xc0, !PT ;  /* 0x00000001a6ff7812 */ /* 0x000fe200078cc0ff */
[----:B------:R2:W-:Y:S01]  /*37c0*/  LDGSTS.E [R181+0x4004], desc[UR16][R136.64], P5 ;  /* 0x0400400088b57fae */ /* 0x0005e2000a921850 */
[----:B---3--:R-:W-:Y:S01]  /*37d0*/  SHF.R.U64 R162, R172, 0x14, RZ ;  /* 0x00000014aca27819 */ /* 0x008fe200000012ff */
[C---:B------:R-:W-:Y:S01]  /*37e0*/  IMAD.WIDE R80, R111.reuse, 0x4, R80 ;  /* 0x000000046f507825 */ /* 0x040fe200078e0250 */
[----:B------:R-:W-:Y:S01]  /*37f0*/  LOP3.LUT P5, RZ, R164, 0x1, RZ, 0xc0, !PT ;  /* 0x00000001a4ff7812 */ /* 0x000fe200078ac0ff */
[----:B------:R3:W-:Y:S01]  /*3800*/  LDGSTS.E [R181+0x4008], desc[UR16][R134.64], P2 ;  /* 0x0400800086b57fae */ /* 0x0007e20009121850 */
[----:B------:R-:W-:Y:S01]  /*3810*/  LOP3.LUT P2, RZ, R162, 0x1, RZ, 0xc0, !PT ;  /* 0x00000001a2ff7812 */ /* 0x000fe2000784c0ff */
[C---:B------:R-:W-:Y:S01]  /*3820*/  IMAD.WIDE R74, R111.reuse, 0x4, R74 ;  /* 0x000000046f4a7825 */ /* 0x040fe200078e024a */
[C---:B----4-:R-:W-:Y:S01]  /*3830*/  SHF.R.U64 R158, R172.reuse, 0x13, RZ ;  /* 0x00000013ac9e7819 */ /* 0x050fe200000012ff */
[----:B------:R4:W-:Y:S01]  /*3840*/  LDGSTS.E [R181+0x400c], desc[UR16][R130.64], P1 ;  /* 0x0400c00082b57fae */ /* 0x0009e20008921850 */
[----:B-1----:R-:W-:Y:S01]  /*3850*/  SHF.R.U64 R156, R172, 0x12, RZ ;  /* 0x00000012ac9c7819 */ /* 0x002fe200000012ff */
[C---:B------:R-:W-:Y:S01]  /*3860*/  IMAD.WIDE R76, R111.reuse, 0x4, R76 ;  /* 0x000000046f4c7825 */ /* 0x040fe200078e024c */
[----:B------:R-:W-:Y:S01]  /*3870*/  LOP3.LUT P1, RZ, R158, 0x1, RZ, 0xc0, !PT ;  /* 0x000000019eff7812 */ /* 0x000fe2000782c0ff */
[----:B------:R-:W-:Y:S01]  /*3880*/  LDGSTS.E [R179+0x4000], desc[UR16][R132.64], P4 ;  /* 0x0400000084b37fae */ /* 0x000fe2000a121850 */
[----:B--2---:R-:W-:Y:S01]  /*3890*/  SHF.R.U64 R136, R172, 0x11, RZ ;  /* 0x00000011ac887819 */ /* 0x004fe200000012ff */
[C---:B------:R-:W-:Y:S01]  /*38a0*/  IMAD.WIDE R70, R111.reuse, 0x4, R70 ;  /* 0x000000046f467825 */ /* 0x040fe200078e0246 */
[----:B------:R-:W-:Y:S01]  /*38b0*/  LOP3.LUT P4, RZ, R156, 0x1, RZ, 0xc0, !PT ;  /* 0x000000019cff7812 */ /* 0x000fe2000788c0ff */
[----:B------:R1:W-:Y:S01]  /*38c0*/  LDGSTS.E [R179+0x4004], desc[UR16][R126.64], P6 ;  /* 0x040040007eb37fae */ /* 0x0003e2000b121850 */
[----:B---3--:R-:W-:Y:S01]  /*38d0*/  SHF.R.U64 R134, R172, 0x10, RZ ;  /* 0x00000010ac867819 */ /* 0x008fe200000012ff */
[C---:B------:R-:W-:Y:S01]  /*38e0*/  IMAD.WIDE R66, R111.reuse, 0x4, R66 ;  /* 0x000000046f427825 */ /* 0x040fe200078e0242 */
[----:B------:R-:W-:Y:S01]  /*38f0*/  LOP3.LUT P6, RZ, R136, 0x1, RZ, 0xc0, !PT ;  /* 0x0000000188ff7812 */ /* 0x000fe200078cc0ff */
[----:B------:R-:W-:Y:S01]  /*3900*/  LDGSTS.E [R179+0x4008], desc[UR16][R128.64], P5 ;  /* 0x0400800080b37fae */ /* 0x000fe2000a921850 */
[----:B----4-:R-:W-:Y:S01]  /*3910*/  SHF.R.U64 R130, R172, 0xf, RZ ;  /* 0x0000000fac827819 */ /* 0x010fe200000012ff */
[C---:B------:R-:W-:Y:S01]  /*3920*/  IMAD.WIDE R68, R111.reuse, 0x4, R68 ;  /* 0x000000046f447825 */ /* 0x040fe200078e0244 */
[----:B------:R-:W-:Y:S01]  /*3930*/  LOP3.LUT P5, RZ, R134, 0x1, RZ, 0xc0, !PT ;  /* 0x0000000186ff7812 */ /* 0x000fe200078ac0ff */
[----:B------:R2:W-:Y:S01]  /*3940*/  LDGSTS.E [R179+0x400c], desc[UR16][R72.64], P2 ;  /* 0x0400c00048b37fae */ /* 0x0005e20009121850 */
[----:B------:R-:W-:Y:S01]  /*3950*/  LOP3.LUT P2, RZ, R130, 0x1, RZ, 0xc0, !PT ;  /* 0x0000000182ff7812 */ /* 0x000fe2000784c0ff */
[C---:B------:R-:W-:Y:S01]  /*3960*/  IMAD.WIDE R64, R111.reuse, 0x4, R64 ;  /* 0x000000046f407825 */ /* 0x040fe200078e0240 */
[C---:B------:R-:W-:Y:S01]  /*3970*/  SHF.R.U64 R130, R172.reuse, 0xe, RZ ;  /* 0x0000000eac827819 */ /* 0x040fe200000012ff */
[----:B------:R-:W-:Y:S01]  /*3980*/  LDGSTS.E [R177+0x4000], desc[UR16][R124.64], P1 ;  /* 0x040000007cb17fae */ /* 0x000fe20008921850 */
[----:B-1----:R-:W-:Y:S01]  /*3990*/  SHF.R.U64 R127, R172, 0xd, RZ ;  /* 0x0000000dac7f7819 */ /* 0x002fe200000012ff */
[C---:B------:R-:W-:Y:S01]  /*39a0*/  IMAD.WIDE R62, R111.reuse, 0x4, R62 ;  /* 0x000000046f3e7825 */ /* 0x040fe200078e023e */
[----:B------:R-:W-:Y:S01]  /*39b0*/  LOP3.LUT P1, RZ, R130, 0x1, RZ, 0xc0, !PT ;  /* 0x0000000182ff7812 */ /* 0x000fe2000782c0ff */
[----:B------:R1:W-:Y:S01]  /*39c0*/  LDGSTS.E [R177+0x4004], desc[UR16][R120.64], P4 ;  /* 0x0400400078b17fae */ /* 0x0003e2000a121850 */
[C---:B------:R-:W-:Y:S01]  /*39d0*/  SHF.R.U64 R126, R172.reuse, 0xc, RZ ;  /* 0x0000000cac7e7819 */ /* 0x040fe200000012ff */
[----:B------:R-:W-:Y:S01]  /*39e0*/  IMAD.WIDE R58, R111, 0x4, R58 ;  /* 0x000000046f3a7825 */ /* 0x000fe200078e023a */
[----:B------:R-:W-:Y:S01]  /*39f0*/  LOP3.LUT P4, RZ, R127, 0x1, RZ, 0xc0, !PT ;  /* 0x000000017fff7812 */ /* 0x000fe2000788c0ff */
[----:B------:R-:W-:Y:S01]  /*3a00*/  LDGSTS.E [R177+0x4008], desc[UR16][R116.64], P6 ;  /* 0x0400800074b17fae */ /* 0x000fe2000b121850 */
[----:B--2---:R-:W-:Y:S01]  /*3a10*/  SHF.R.U64 R73, R172, 0xb, RZ ;  /* 0x0000000bac497819 */ /* 0x004fe200000012ff */
[C---:B------:R-:W-:Y:S01]  /*3a20*/  IMAD.WIDE R24, R111.reuse, 0x4, R24 ;  /* 0x000000046f187825 */ /* 0x040fe200078e0218 */
[----:B------:R-:W-:Y:S01]  /*3a30*/  LOP3.LUT P6, RZ, R126, 0x1, RZ, 0xc0, !PT ;  /* 0x000000017eff7812 */ /* 0x000fe200078cc0ff */
[----:B------:R-:W-:Y:S01]  /*3a40*/  LDGSTS.E [R177+0x400c], desc[UR16][R118.64], P5 ;  /* 0x0400c00076b17fae */ /* 0x000fe2000a921850 */
[----:B------:R-:W-:Y:S01]  /*3a50*/  SHF.R.U64 R72, R172, 0xa, RZ ;  /* 0x0000000aac487819 */ /* 0x000fe200000012ff */
[----:B------:R-:W-:Y:S01]  /*3a60*/  IMAD.WIDE R48, R111, 0x4, R48 ;  /* 0x000000046f307825 */ /* 0x000fe200078e0230 */
[----:B------:R-:W-:Y:S01]  /*3a70*/  LOP3.LUT P5, RZ, R73, 0x1, RZ, 0xc0, !PT ;  /* 0x0000000149ff7812 */ /* 0x000fe200078ac0ff */
[----:B------:R-:W-:Y:S01]  /*3a80*/  LDGSTS.E [R187+0x4000], desc[UR16][R86.64], P2 ;  /* 0x0400000056bb7fae */ /* 0x000fe20009121850 */
[----:B------:R-:W-:Y:S01]  /*3a90*/  LOP3.LUT P2, RZ, R72, 0x1, RZ, 0xc0, !PT ;  /* 0x0000000148ff7812 */ /* 0x000fe2000784c0ff */
[----:B-1----:R-:W-:Y:S01]  /*3aa0*/  IMAD.SHL.U32 R121, R115, 0x20, RZ ;  /* 0x0000002073797824 */ /* 0x002fe200078e00ff */
[C---:B------:R-:W-:Y:S01]  /*3ab0*/  SHF.R.U64 R72, R172.reuse, 0x8, RZ ;  /* 0x00000008ac487819 */ /* 0x040fe200000012ff */
[----:B------:R-:W-:Y:S01]  /*3ac0*/  LDGSTS.E [R187+0x4004], desc[UR16][R112.64], P1 ;  /* 0x0400400070bb7fae */ /* 0x000fe20008921850 */
[----:B------:R-:W-:Y:S01]  /*3ad0*/  SHF.R.U64 R73, R172, 0x9, RZ ;  /* 0x00000009ac497819 */ /* 0x000fe200000012ff */
[----:B------:R-:W-:-:S02]  /*3ae0*/  IMAD.WIDE R60, R121, 0x4, R60 ;  /* 0x00000004793c7825 */ /* 0x000fc400078e023c */
[----:B------:R1:W-:Y:S01]  /*3af0*/  LDGSTS.E [R187+0x4008], desc[UR16][R82.64], P4 ;  /* 0x0400800052bb7fae */ /* 0x0003e2000a121850 */
[----:B------:R-:W-:Y:S01]  /*3b00*/  LOP3.LUT P4, RZ, R72, 0x1, RZ, 0xc0, !PT ;  /* 0x0000000148ff7812 */ /* 0x000fe2000788c0ff */
[----:B------:R-:W-:Y:S01]  /*3b10*/  IMAD.WIDE R56, R121, 0x4, R56 ;  /* 0x0000000479387825 */ /* 0x000fe200078e0238 */
[C---:B------:R-:W-:Y:S01]  /*3b20*/  SHF.R.U64 R72, R172.reuse, 0x6, RZ ;  /* 0x00000006ac487819 */ /* 0x040fe200000012ff */
[----:B------:R-:W-:Y:S01]  /*3b30*/  LDGSTS.E [R187+0x400c], desc[UR16][R84.64], P6 ;  /* 0x0400c00054bb7fae */ /* 0x000fe2000b121850 */
[----:B------:R-:W-:Y:S01]  /*3b40*/  LOP3.LUT P1, RZ, R73, 0x1, RZ, 0xc0, !PT ;  /* 0x0000000149ff7812 */ /* 0x000fe2000782c0ff */
[C---:B------:R-:W-:Y:S01]  /*3b50*/  IMAD.WIDE R54, R121.reuse, 0x4, R54 ;  /* 0x0000000479367825 */ /* 0x040fe200078e0236 */
[----:B------:R-:W-:Y:S01]  /*3b60*/  SHF.R.U64 R73, R172, 0x7, RZ ;  /* 0x00000007ac497819 */ /* 0x000fe200000012ff */
[----:B------:R-:W-:Y:S01]  /*3b70*/  LDGSTS.E [R185+0x4000], desc[UR16][R78.64], P5 ;  /* 0x040000004eb97fae */ /* 0x000fe2000a921850 */
[----:B------:R-:W-:Y:S01]  /*3b80*/  LOP3.LUT P5, RZ, R72, 0x1, RZ, 0xc0, !PT ;  /* 0x0000000148ff7812 */ /* 0x000fe200078ac0ff */
[----:B------:R-:W-:Y:S01]  /*3b90*/  IMAD.WIDE R38, R121, 0x4, R38 ;  /* 0x0000000479267825 */ /* 0x000fe200078e0226 */
[----:B------:R-:W-:Y:S01]  /*3ba0*/  SHF.R.U64 R72, R172, 0x5, RZ ;  /* 0x00000005ac487819 */ /* 0x000fe200000012ff */
[----:B------:R-:W-:Y:S01]  /*3bb0*/  LDGSTS.E [R185+0x4004], desc[UR16][R80.64], P2 ;  /* 0x0400400050b97fae */ /* 0x000fe20009121850 */
[----:B------:R-:W-:Y:S01]  /*3bc0*/  LOP3.LUT P6, RZ, R73, 0x1, RZ, 0xc0, !PT ;  /* 0x0000000149ff7812 */ /* 0x000fe200078cc0ff */
[----:B------:R-:W-:Y:S01]  /*3bd0*/  IMAD.WIDE R50, R121, 0x4, R50 ;  /* 0x0000000479327825 */ /* 0x000fe200078e0232 */
[----:B------:R-:W-:-:S02]  /*3be0*/  LOP3.LUT P2, RZ, R72, 0x1, RZ, 0xc0, !PT ;  /* 0x0000000148ff7812 */ /* 0x000fc4000784c0ff */
[----:B-1----:R-:W-:Y:S02]  /*3bf0*/  CS2R R82, SRZ ;  /* 0x0000000000527805 */ /* 0x002fe4000001ff00 */
[C---:B------:R-:W-:Y:S01]  /*3c00*/  SHF.R.U64 R72, R172.reuse, 0x4, RZ ;  /* 0x00000004ac487819 */ /* 0x040fe200000012ff */
[----:B------:R-:W-:Y:S01]  /*3c10*/  LDGSTS.E [R185+0x4008], desc[UR16][R74.64], P1 ;  /* 0x040080004ab97fae */ /* 0x000fe20008921850 */
[----:B------:R-:W-:Y:S01]  /*3c20*/  ISETP.GE.AND P1, PT, R107, R168, PT ;  /* 0x000000a86b00720c */ /* 0x000fe20003f26270 */
[C---:B------:R-:W-:Y:S01]  /*3c30*/  IMAD.WIDE R52, R121.reuse, 0x4, R52 ;  /* 0x0000000479347825 */ /* 0x040fe200078e0234 */
[----:B------:R-:W-:Y:S01]  /*3c40*/  SHF.R.U64 R73, R172, 0x3, RZ ;  /* 0x00000003ac497819 */ /* 0x000fe200000012ff */
[----:B------:R-:W-:Y:S01]  /*3c50*/  LDGSTS.E [R185+0x400c], desc[UR16][R76.64], P4 ;  /* 0x0400c0004cb97fae */ /* 0x000fe2000a121850 */
[----:B------:R-:W-:Y:S01]  /*3c60*/  LOP3.LUT P4, RZ, R72, 0x1, RZ, 0xc0, !PT ;  /* 0x0000000148ff7812 */ /* 0x000fe2000788c0ff */
[C---:B------:R-:W-:Y:S01]  /*3c70*/  IMAD.WIDE R46, R121.reuse, 0x4, R46 ;  /* 0x00000004792e7825 */ /* 0x040fe200078e022e */
[C---:B------:R-:W-:Y:S01]  /*3c80*/  SHF.R.U64 R72, R172.reuse, 0x2, RZ ;  /* 0x00000002ac487819 */ /* 0x040fe200000012ff */
[----:B------:R1:W-:Y:S01]  /*3c90*/  LDGSTS.E [R171+0x4000], desc[UR16][R70.64], P6 ;  /* 0x0400000046ab7fae */ /* 0x0003e2000b121850 */
[----:B------:R-:W-:Y:S01]  /*3ca0*/  SHF.R.U64 R172, R172, 0x1, RZ ;  /* 0x00000001acac7819 */ /* 0x000fe200000012ff */
[----:B------:R-:W-:Y:S01]  /*3cb0*/  IMAD.WIDE R44, R121, 0x4, R44 ;  /* 0x00000004792c7825 */ /* 0x000fe200078e022c */
[----:B------:R-:W-:Y:S01]  /*3cc0*/  LOP3.LUT P6, RZ, R73, 0x1, RZ, 0xc0, !PT ;  /* 0x0000000149ff7812 */ /* 0x000fe200078cc0ff */
[----:B------:R2:W-:Y:S01]  /*3cd0*/  LDGSTS.E [R171+0x4004], desc[UR16][R66.64], P5 ;  /* 0x0400400042ab7fae */ /* 0x0005e2000a921850 */
[----:B------:R-:W-:Y:S01]  /*3ce0*/  LOP3.LUT P5, RZ, R72, 0x1, RZ, 0xc0, !PT ;  /* 0x0000000148ff7812 */ /* 0x000fe200078ac0ff */
[C---:B------:R-:W-:Y:S01]  /*3cf0*/  IMAD.WIDE R28, R121.reuse, 0x4, R28 ;  /* 0x00000004791c7825 */ /* 0x040fe200078e021c */
[----:B------:R-:W-:Y:S01]  /*3d00*/  SEL R72, RZ, 0x4, P1 ;  /* 0x00000004ff487807 */ /* 0x000fe20000800000 */
[----:B------:R3:W-:Y:S01]  /*3d10*/  LDGSTS.E [R171+0x4008], desc[UR16][R68.64], P2 ;  /* 0x0400800044ab7fae */ /* 0x0007e20009121850 */
[----:B------:R-:W-:Y:S01]  /*3d20*/  ISETP.GT.AND P2, PT, R138, 0x3f, PT ;  /* 0x0000003f8a00780c */ /* 0x000fe20003f44270 */
[C---:B------:R-:W-:Y:S01]  /*3d30*/  IMAD.WIDE R40, R121.reuse, 0x4, R40 ;  /* 0x0000000479287825 */ /* 0x040fe200078e0228 */
[----:B------:R-:W-:Y:S01]  /*3d40*/  LOP3.LUT P1, RZ, R172, 0x1, RZ, 0xc0, !PT ;  /* 0x00000001acff7812 */ /* 0x000fe2000782c0ff */
[----:B------:R4:W-:Y:S01]  /*3d50*/  LDGSTS.E [R171+0x400c], desc[UR16][R64.64], P4 ;  /* 0x0400c00040ab7fae */ /* 0x0009e2000a121850 */
[----:B------:R-:W-:Y:S01]  /*3d60*/  SEL R72, R72, RZ, P2 ;  /* 0x000000ff48487207 */ /* 0x000fe20001000000 */
[C---:B------:R-:W-:Y:S01]  /*3d70*/  IMAD.WIDE R42, R121.reuse, 0x4, R42 ;  /* 0x00000004792a7825 */ /* 0x040fe200078e022a */
[----:B-1----:R-:W-:Y:S01]  /*3d80*/  CS2R R70, SRZ ;  /* 0x0000000000467805 */ /* 0x002fe2000001ff00 */
[----:B------:R1:W-:Y:S01]  /*3d90*/  LDGSTS.E [R169+0x4000], desc[UR16][R62.64], P6 ;  /* 0x040000003ea97fae */ /* 0x0003e2000b121850 */
[----:B------:R-:W-:Y:S01]  /*3da0*/  ISETP.NE.U32.AND P4, PT, R72, RZ, PT ;  /* 0x000000ff4800720c */ /* 0x000fe20003f85070 */
[C---:B------:R-:W-:Y:S01]  /*3db0*/  IMAD.WIDE R36, R121.reuse, 0x4, R36 ;  /* 0x0000000479247825 */ /* 0x040fe200078e0224 */
[----:B--2---:R-:W-:Y:S01]  /*3dc0*/  CS2R R66, SRZ ;  /* 0x0000000000427805 */ /* 0x004fe2000001ff00 */
[----:B------:R2:W-:Y:S01]  /*3dd0*/  LDGSTS.E [R169+0x4004], desc[UR16][R58.64], P5 ;  /* 0x040040003aa97fae */ /* 0x0005e2000a921850 */
[----:B---3--:R-:W-:Y:S01]  /*3de0*/  CS2R R68, SRZ ;  /* 0x0000000000447805 */ /* 0x008fe2000001ff00 */
[C---:B------:R-:W-:Y:S01]  /*3df0*/  IMAD.WIDE R34, R121.reuse, 0x4, R34 ;  /* 0x0000000479227825 */ /* 0x040fe200078e0222 */
[----:B------:R-:W-:Y:S01]  /*3e00*/  CS2R R72, SRZ ;  /* 0x0000000000487805 */ /* 0x000fe2000001ff00 */
[----:B------:R3:W-:Y:S01]  /*3e10*/  LDGSTS.E [R169+0x4008], desc[UR16][R24.64], P1 ;  /* 0x0400800018a97fae */ /* 0x0007e20008921850 */
[----:B------:R-:W-:Y:S01]  /*3e20*/  ISETP.GE.AND P1, PT, R138, 0x20, PT ;  /* 0x000000208a00780c */ /* 0x000fe20003f26270 */
[C---:B------:R-:W-:Y:S01]  /*3e30*/  IMAD.WIDE R26, R121.reuse, 0x4, R26 ;  /* 0x00000004791a7825 */ /* 0x040fe200078e021a */
[----:B----4-:R-:W-:Y:S01]  /*3e40*/  CS2R R64, SRZ ;  /* 0x0000000000407805 */ /* 0x010fe2000001ff00 */
[----:B------:R4:W-:Y:S01]  /*3e50*/  LDGSTS.E [R169+0x400c], desc[UR16][R48.64], !P3 ;  /* 0x0400c00030a97fae */ /* 0x0009e2000d921850 */
[----:B-1----:R-:W-:Y:S01]  /*3e60*/  CS2R R62, SRZ ;  /* 0x00000000003e7805 */ /* 0x002fe2000001ff00 */
[C---:B------:R-:W-:Y:S01]  /*3e70*/  IMAD.WIDE R30, R121.reuse, 0x4, R30 ;  /* 0x00000004791e7825 */ /* 0x040fe200078e021e */
[----:B------:R-:W-:Y:S01]  /*3e80*/  CS2R R76, SRZ ;  /* 0x00000000004c7805 */ /* 0x000fe2000001ff00 */
[----:B------:R-:W0:Y:S01]  /*3e90*/  LDGDEPBAR ;  /* 0x00000000000079af */ /* 0x000e220000000000 */
[----:B--2---:R-:W-:Y:S01]  /*3ea0*/  CS2R R58, SRZ ;  /* 0x00000000003a7805 */ /* 0x004fe2000001ff00 */
[----:B------:R-:W-:Y:S01]  /*3eb0*/  IMAD.WIDE R32, R121, 0x4, R32 ;  /* 0x0000000479207825 */ /* 0x000fe200078e0220 */
[----:B------:R-:W-:Y:S01]  /*3ec0*/  CS2R R78, SRZ ;  /* 0x00000000004e7805 */ /* 0x000fe2000001ff00 */
[----:B------:R1:W-:Y:S01]  /*3ed0*/  LDGSTS.E [R175+0xe000], desc[UR16][R60.64], P4 ;  /* 0x0e0000003caf7fae */ /* 0x0003e2000a121850 */
[----:B------:R-:W-:Y:S01]  /*3ee0*/  CS2R R80, SRZ ;  /* 0x0000000000507805 */ /* 0x000fe2000001ff00 */
[----:B------:R-:W-:Y:S01]  /*3ef0*/  VIADD R74, R4, 0x1 ;  /* 0x00000001044a7836 */ /* 0x000fe20000000000 */
[----:B------:R-:W-:Y:S01]  /*3f00*/  CS2R R84, SRZ ;  /* 0x0000000000547805 */ /* 0x000fe2000001ff00 */
[----:B------:R2:W-:Y:S01]  /*3f10*/  LDGSTS.E [R175+0xe400], desc[UR16][R56.64], P4 ;  /* 0x0e40000038af7fae */ /* 0x0005e2000a121850 */
[----:B------:R-:W-:-:S02]  /*3f20*/  CS2R R86, SRZ ;  /* 0x0000000000567805 */ /* 0x000fc4000001ff00 */
[----:B---3--:R-:W-:Y:S02]  /*3f30*/  CS2R R24, SRZ ;  /* 0x0000000000187805 */ /* 0x008fe4000001ff00 */
[----:B------:R-:W-:Y:S01]  /*3f40*/  ISETP.LT.AND P2, PT, R74, R123, !P0 ;  /* 0x0000007b4a00720c */ /* 0x000fe20004741270 */
[----:B------:R3:W-:Y:S01]  /*3f50*/  LDGSTS.E [R175+0xe800], desc[UR16][R54.64], P4 ;  /* 0x0e80000036af7fae */ /* 0x0007e2000a121850 */
[----:B------:R-:W-:Y:S02]  /*3f60*/  CS2R R74, SRZ ;  /* 0x00000000004a7805 */ /* 0x000fe4000001ff00 */
[----:B----4-:R-:W-:Y:S01]  /*3f70*/  CS2R R48, SRZ ;  /* 0x0000000000307805 */ /* 0x010fe2000001ff00 */
[C---:B------:R-:W-:Y:S01]  /*3f80*/  IMAD.SHL.U32 R112, R161.reuse, 0x10, RZ ;  /* 0x00000010a1707824 */ /* 0x040fe200078e00ff */
[----:B------:R4:W-:Y:S01]  /*3f90*/  LDGSTS.E [R175+0xec00], desc[UR16][R38.64], P4 ;  /* 0x0ec0000026af7fae */ /* 0x0009e2000a121850 */
[----:B-1----:R-:W-:Y:S01]  /*3fa0*/  CS2R R60, SRZ ;  /* 0x00000000003c7805 */ /* 0x002fe2000001ff00 */
[----:B------:R-:W-:-:S02]  /*3fb0*/  IMAD.SHL.U32 R113, R161, 0x40, RZ ;  /* 0x00000040a1717824 */ /* 0x000fc400078e00ff */
[----:B------:R1:W-:Y:S01]  /*3fc0*/  LDGSTS.E [R175+0xf000], desc[UR16][R50.64], P4 ;  /* 0x0f00000032af7fae */ /* 0x0003e2000a121850 */
[----:B--2---:R-:W-:-:S03]  /*3fd0*/  CS2R R56, SRZ ;  /* 0x0000000000387805 */ /* 0x004fc6000001ff00 */
[----:B------:R2:W-:Y:S01]  /*3fe0*/  LDGSTS.E [R175+0xf400], desc[UR16][R52.64], P4 ;  /* 0x0f40000034af7fae */ /* 0x0005e2000a121850 */
[----:B---3--:R-:W-:-:S03]  /*3ff0*/  CS2R R54, SRZ ;  /* 0x0000000000367805 */ /* 0x008fc6000001ff00 */
[----:B------:R3:W-:Y:S01]  /*4000*/  LDGSTS.E [R175+0xf800], desc[UR16][R46.64], P4 ;  /* 0x0f8000002eaf7fae */ /* 0x0007e2000a121850 */
[----:B----4-:R-:W-:-:S03]  /*4010*/  CS2R R38, SRZ ;  /* 0x0000000000267805 */ /* 0x010fc6000001ff00 */
[----:B------:R4:W-:Y:S01]  /*4020*/  LDGSTS.E [R175+0xfc00], desc[UR16][R44.64], P4 ;  /* 0x0fc000002caf7fae */ /* 0x0009e2000a121850 */
[----:B-1----:R-:W-:-:S03]  /*4030*/  CS2R R50, SRZ ;  /* 0x0000000000327805 */ /* 0x002fc6000001ff00 */
        /* <DEDUP_REMOVED lines=16> */
[----:B------:R-:W0:Y:S01]  /*4140*/  LDGDEPBAR ;  /* 0x00000000000079af */ /* 0x000e220000000000 */
[----:B--2---:R-:W-:Y:S02]  /*4150*/  CS2R R26, SRZ ;  /* 0x00000000001a7805 */ /* 0x004fe4000001ff00 */
[----:B---3--:R-:W-:Y:S02]  /*4160*/  CS2R R30, SRZ ;  /* 0x00000000001e7805 */ /* 0x008fe4000001ff00 */
[----:B----4-:R-:W-:Y:S01]  /*4170*/  CS2R R32, SRZ ;  /* 0x0000000000207805 */ /* 0x010fe2000001ff00 */
[----:B------:R-:W-:Y:S06]  /*4180*/  @!P1 BRA `(.L_x_0) ;  /* 0x0000002000f09947 */ /* 0x000fec0003800000 */
[----:B------:R-:W-:Y:S01]  /*4190*/  IMAD.SHL.U32 R162, R121, 0x8, RZ ;  /* 0x0000000879a27824 */ /* 0x000fe200078e00ff */
[----:B------:R-:W-:Y:S01]  /*41a0*/  SHF.R.S32.HI R25, RZ, 0x1f, R160 ;  /* 0x0000001fff197819 */ /* 0x000fe200000114a0 */
[----:B------:R-:W-:Y:S01]  /*41b0*/  IMAD.MOV.U32 R180, RZ, RZ, RZ ;  /* 0x000000ffffb47224 */ /* 0x000fe200078e00ff */
[----:B------:R-:W-:Y:S02]  /*41c0*/  SHF.R.S32.HI R28, RZ, 0x1f, R121 ;  /* 0x0000001fff1c7819 */ /* 0x000fe40000011479 */
[----:B------:R-:W-:Y:S02]  /*41d0*/  CS2R R56, SRZ ;  /* 0x0000000000387805 */ /* 0x000fe4000001ff00 */
[----:B------:R-:W-:Y:S02]  /*41e0*/  SHF.L.U64.HI R167, R160, 0x2, R25 ;  /* 0x00000002a0a77819 */ /* 0x000fe40000010219 */
[----:B------:R-:W-:Y:S02]  /*41f0*/  CS2R R58, SRZ ;  /* 0x00000000003a7805 */ /* 0x000fe4000001ff00 */
[----:B------:R-:W-:-:S02]  /*4200*/  SHF.R.S32.HI R27, RZ, 0x1f, R154 ;  /* 0x0000001fff1b7819 */ /* 0x000fc4000001149a */
[----:B------:R-:W-:Y:S02]  /*4210*/  CS2R R60, SRZ ;  /* 0x00000000003c7805 */ /* 0x000fe4000001ff00 */
[----:B------:R-:W-:Y:S02]  /*4220*/  SHF.L.U64.HI R31, R121, 0x3, R28 ;  /* 0x00000003791f7819 */ /* 0x000fe4000001021c */
[----:B------:R-:W-:Y:S02]  /*4230*/  CS2R R62, SRZ ;  /* 0x00000000003e7805 */ /* 0x000fe4000001ff00 */
[----:B------:R-:W-:Y:S02]  /*4240*/  LEA R133, P1, R154, R162, 0x2 ;  /* 0x000000a29a857211 */ /* 0x000fe400078210ff */
[----:B------:R-:W-:Y:S02]  /*4250*/  CS2R R64, SRZ ;  /* 0x0000000000407805 */ /* 0x000fe4000001ff00 */
[----:B------:R-:W-:-:S02]  /*4260*/  SHF.R.S32.HI R25, RZ, 0x1f, R114 ;  /* 0x0000001fff197819 */ /* 0x000fc40000011472 */
[----:B------:R-:W-:Y:S02]  /*4270*/  CS2R R66, SRZ ;  /* 0x0000000000427805 */ /* 0x000fe4000001ff00 */
[----:B------:R-:W-:Y:S02]  /*4280*/  SHF.R.S32.HI R24, RZ, 0x1f, R155 ;  /* 0x0000001fff187819 */ /* 0x000fe4000001149b */
[----:B------:R-:W-:Y:S02]  /*4290*/  CS2R R68, SRZ ;  /* 0x0000000000447805 */ /* 0x000fe4000001ff00 */
[----:B------:R-:W-:Y:S02]  /*42a0*/  LEA.HI.X R128, R154, R31, R27, 0x2, P1 ;  /* 0x0000001f9a807211 */ /* 0x000fe400008f141b */
[----:B------:R-:W-:Y:S02]  /*42b0*/  CS2R R70, SRZ ;  /* 0x0000000000467805 */ /* 0x000fe4000001ff00 */
[----:B------:R-:W-:-:S02]  /*42c0*/  SHF.L.U64.HI R114, R114, 0x2, R25 ;  /* 0x0000000272727819 */ /* 0x000fc40000010219 */
[----:B------:R-:W-:Y:S02]  /*42d0*/  CS2R R72, SRZ ;  /* 0x0000000000487805 */ /* 0x000fe4000001ff00 */
[----:B------:R-:W-:Y:S02]  /*42e0*/  SHF.L.U64.HI R115, R155, 0x2, R24 ;  /* 0x000000029b737819 */ /* 0x000fe40000010218 */
[----:B------:R-:W-:Y:S02]  /*42f0*/  CS2R R74, SRZ ;  /* 0x00000000004a7805 */ /* 0x000fe4000001ff00 */
[----:B------:R-:W-:Y:S02]  /*4300*/  SHF.R.S32.HI R27, RZ, 0x1f, R150 ;  /* 0x0000001fff1b7819 */ /* 0x000fe40000011496 */
[----:B------:R-:W-:Y:S02]  /*4310*/  CS2R R76, SRZ ;  /* 0x00000000004c7805 */ /* 0x000fe4000001ff00 */
[----:B------:R-:W-:-:S02]  /*4320*/  SHF.R.S32.HI R26, RZ, 0x1f, R153 ;  /* 0x0000001fff1a7819 */ /* 0x000fc40000011499 */
[----:B------:R-:W-:Y:S02]  /*4330*/  CS2R R78, SRZ ;  /* 0x00000000004e7805 */ /* 0x000fe4000001ff00 */
[-C--:B------:R-:W-:Y:S02]  /*4340*/  LEA R131, P1, R150, R162.reuse, 0x2 ;  /* 0x000000a296837211 */ /* 0x080fe400078210ff */
[----:B------:R-:W-:Y:S02]  /*4350*/  CS2R R80, SRZ ;  /* 0x0000000000507805 */ /* 0x000fe4000001ff00 */
[----:B------:R-:W-:Y:S02]  /*4360*/  LEA R118, P3, R153, R162, 0x2 ;  /* 0x000000a299767211 */ /* 0x000fe400078610ff */
[----:B------:R-:W-:Y:S02]  /*4370*/  CS2R R82, SRZ ;  /* 0x0000000000527805 */ /* 0x000fe4000001ff00 */
[----:B------:R-:W-:-:S02]  /*4380*/  SHF.R.S32.HI R24, RZ, 0x1f, R149 ;  /* 0x0000001fff187819 */ /* 0x000fc40000011495 */
[----:B------:R-:W-:Y:S02]  /*4390*/  CS2R R84, SRZ ;  /* 0x0000000000547805 */ /* 0x000fe4000001ff00 */
[----:B------:R-:W-:Y:S02]  /*43a0*/  SHF.R.S32.HI R25, RZ, 0x1f, R152 ;  /* 0x0000001fff197819 */ /* 0x000fe40000011498 */
[----:B------:R-:W-:Y:S02]  /*43b0*/  CS2R R86, SRZ ;  /* 0x0000000000567805 */ /* 0x000fe4000001ff00 */
[-C--:B------:R-:W-:Y:S02]  /*43c0*/  LEA R120, P4, R149, R162.reuse, 0x2 ;  /* 0x000000a295787211 */ /* 0x080fe400078810ff */
[----:B------:R-:W-:Y:S02]  /*43d0*/  CS2R R32, SRZ ;  /* 0x0000000000207805 */ /* 0x000fe4000001ff00 */
[----:B------:R-:W-:-:S02]  /*43e0*/  LEA R124, P5, R152, R162, 0x2 ;  /* 0x000000a2987c7211 */ /* 0x000fc400078a10ff */
[----:B------:R-:W-:Y:S02]  /*43f0*/  CS2R R34, SRZ ;  /* 0x0000000000227805 */ /* 0x000fe4000001ff00 */
[-C--:B------:R-:W-:Y:S02]  /*4400*/  LEA.HI.X R132, R150, R31.reuse, R27, 0x2, P1 ;  /* 0x0000001f96847211 */ /* 0x080fe400008f141b */
[----:B------:R-:W-:Y:S02]  /*4410*/  CS2R R36, SRZ ;  /* 0x0000000000247805 */ /* 0x000fe4000001ff00 */
[----:B------:R-:W-:Y:S02]  /*4420*/  LEA.HI.X R136, R153, R31, R26, 0x2, P3 ;  /* 0x0000001f99887211 */ /* 0x000fe400018f141a */
[----:B------:R-:W-:Y:S02]  /*4430*/  CS2R R38, SRZ ;  /* 0x0000000000267805 */ /* 0x000fe4000001ff00 */
[----:B------:R-:W-:-:S02]  /*4440*/  SHF.R.S32.HI R125, RZ, 0x1f, R138 ;  /* 0x0000001fff7d7819 */ /* 0x000fc4000001148a */
[----:B------:R-:W-:Y:S02]  /*4450*/  CS2R R40, SRZ ;  /* 0x0000000000287805 */ /* 0x000fe4000001ff00 */
[-C--:B------:R-:W-:Y:S02]  /*4460*/  LEA.HI.X R149, R149, R31.reuse, R24, 0x2, P4 ;  /* 0x0000001f95957211 */ /* 0x080fe400020f1418 */
[----:B------:R-:W-:Y:S02]  /*4470*/  CS2R R42, SRZ ;  /* 0x00000000002a7805 */ /* 0x000fe4000001ff00 */
[----:B------:R-:W-:Y:S02]  /*4480*/  LEA.HI.X R152, R152, R31, R25, 0x2, P5 ;  /* 0x0000001f98987211 */ /* 0x000fe400028f1419 */
        /* <DEDUP_REMOVED lines=9> */
[----:B------:R-:W-:Y:S02]  /*4520*/  SHF.R.S32.HI R24, RZ, 0x1f, R147 ;  /* 0x0000001fff187819 */ /* 0x000fe40000011493 */
[----:B------:R-:W-:Y:S02]  /*4530*/  CS2R R54, SRZ ;  /* 0x0000000000367805 */ /* 0x000fe4000001ff00 */
[----:B------:R-:W-:Y:S01]  /*4540*/  SHF.R.S32.HI R25, RZ, 0x1f, R146 ;  /* 0x0000001fff197819 */ /* 0x000fe20000011492 */
[----:B------:R-:W-:Y:S01]  /*4550*/  UMOV UR9, 0x1 ;  /* 0x0000000100097882 */ /* 0x000fe20000000000 */
[-C--:B------:R-:W-:Y:S01]  /*4560*/  LEA R130, P4, R147, R162.reuse, 0x2 ;  /* 0x000000a293827211 */ /* 0x080fe200078810ff */
[----:B------:R-:W-:Y:S01]  /*4570*/  UMOV UR10, 0xffffffff ;  /* 0xffffffff000a7882 */ /* 0x000fe20000000000 */
[----:B------:R-:W-:-:S02]  /*4580*/  LEA R134, P5, R146, R162, 0x2 ;  /* 0x000000a292867211 */ /* 0x000fc400078a10ff */
[----:B------:R-:W-:Y:S02]  /*4590*/  LEA.HI R125, R125, R138, RZ, 0x5 ;  /* 0x0000008a7d7d7211 */ /* 0x000fe400078f28ff */
[-C--:B------:R-:W-:Y:S02]  /*45a0*/  LEA.HI.X R148, R148, R31.reuse, R27, 0x2, P1 ;  /* 0x0000001f94947211 */ /* 0x080fe400008f141b */
[-C--:B------:R-:W-:Y:S02]  /*45b0*/  LEA.HI.X R151, R151, R31.reuse, R26, 0x2, P3 ;  /* 0x0000001f97977211 */ /* 0x080fe400018f141a */
[-C--:B------:R-:W-:Y:S02]  /*45c0*/  LEA.HI.X R147, R147, R31.reuse, R24, 0x2, P4 ;  /* 0x0000001f93937211 */ /* 0x080fe400020f1418 */
[----:B------:R-:W-:Y:S02]  /*45d0*/  LEA.HI.X R160, R146, R31, R25, 0x2, P5 ;  /* 0x0000001f92a07211 */ /* 0x000fe400028f1419 */
[----:B------:R-:W-:-:S02]  /*45e0*/  SHF.R.S32.HI R26, RZ, 0x1f, R145 ;  /* 0x0000001fff1a7819 */ /* 0x000fc40000011491 */
[----:B------:R-:W-:Y:S02]  /*45f0*/  SHF.R.S32.HI R27, RZ, 0x1f, R144 ;  /* 0x0000001fff1b7819 */ /* 0x000fe40000011490 */
[-C--:B------:R-:W-:Y:S02]  /*4600*/  LEA R138, P1, R145, R162.reuse, 0x2 ;  /* 0x000000a2918a7211 */ /* 0x080fe400078210ff */
[-C--:B------:R-:W-:Y:S02]  /*4610*/  LEA R29, P3, R144, R162.reuse, 0x2 ;  /* 0x000000a2901d7211 */ /* 0x080fe400078610ff */
[----:B------:R-:W-:Y:S02]  /*4620*/  SHF.R.S32.HI R24, RZ, 0x1f, R143 ;  /* 0x0000001fff187819 */ /* 0x000fe4000001148f */
[----:B------:R-:W-:Y:S02]  /*4630*/  SHF.R.S32.HI R25, RZ, 0x1f, R142 ;  /* 0x0000001fff197819 */ /* 0x000fe4000001148e */
[----:B------:R-:W-:-:S02]  /*4640*/  LEA R146, P4, R143, R162, 0x2 ;  /* 0x000000a28f927211 */ /* 0x000fc400078810ff */
[-C--:B------:R-:W-:Y:S02]  /*4650*/  LEA R150, P5, R142, R162.reuse, 0x2 ;  /* 0x000000a28e967211 */ /* 0x080fe400078a10ff */
[-C--:B------:R-:W-:Y:S02]  /*4660*/  LEA.HI.X R145, R145, R31.reuse, R26, 0x2, P1 ;  /* 0x0000001f91917211 */ /* 0x080fe400008f141a */
[-C--:B------:R-:W-:Y:S02]  /*4670*/  LEA.HI.X R27, R144, R31.reuse, R27, 0x2, P3 ;  /* 0x0000001f901b7211 */ /* 0x080fe400018f141b */
[-C--:B------:R-:W-:Y:S02]  /*4680*/  LEA.HI.X R143, R143, R31.reuse, R24, 0x2, P4 ;  /* 0x0000001f8f8f7211 */ /* 0x080fe400020f1418 */
[----:B------:R-:W-:Y:S02]  /*4690*/  LEA.HI.X R116, R142, R31, R25, 0x2, P5 ;  /* 0x0000001f8e747211 */ /* 0x000fe400028f1419 */
[----:B------:R-:W-:-:S02]  /*46a0*/  LEA R154, P1, R141, R162, 0x2 ;  /* 0x000000a28d9a7211 */ /* 0x000fc400078210ff */
[-C--:B------:R-:W-:Y:S02]  /*46b0*/  LEA R158, P3, R140, R162.reuse, 0x2 ;  /* 0x000000a28c9e7211 */ /* 0x080fe400078610ff */
[----:B------:R-:W-:Y:S02]  /*46c0*/  SHF.R.S32.HI R25, RZ, 0x1f, R140 ;  /* 0x0000001fff197819 */ /* 0x000fe4000001148c */
[----:B------:R-:W-:Y:S02]  /*46d0*/  SHF.R.S32.HI R24, RZ, 0x1f, R139 ;  /* 0x0000001fff187819 */ /* 0x000fe4000001148b */
[----:B------:R-:W-:Y:S02]  /*46e0*/  LEA R162, P4, R139, R162, 0x2 ;  /* 0x000000a28ba27211 */ /* 0x000fe400078810ff */
[----:B------:R-:W-:Y:S02]  /*46f0*/  IADD3 R133, P6, R133, UR4, RZ ;  /* 0x0000000485857c10 */ /* 0x000fe4000ffde0ff */
[----:B------:R-:W-:-:S02]  /*4700*/  SHF.R.S32.HI R26, RZ, 0x1f, R141 ;  /* 0x0000001fff1a7819 */ /* 0x000fc4000001148d */
[-C--:B------:R-:W-:Y:S02]  /*4710*/  LEA.HI.X R25, R140, R31.reuse, R25, 0x2, P3 ;  /* 0x0000001f8c197211 */ /* 0x080fe400018f1419 */
[----:B------:R-:W-:Y:S02]  /*4720*/  LEA.HI.X R24, R139, R31, R24, 0x2, P4 ;  /* 0x0000001f8b187211 */ /* 0x000fe400020f1418 */
[----:B------:R-:W-:Y:S02]  /*4730*/  IADD3 R131, P5, R131, UR4, RZ ;  /* 0x0000000483837c10 */ /* 0x000fe4000ffbe0ff */
[----:B------:R-:W-:Y:S02]  /*4740*/  IADD3.X R128, R128, UR5, RZ, P6, !PT ;  /* 0x0000000580807c10 */ /* 0x000fe4000b7fe4ff */
[----:B------:R-:W-:Y:S02]  /*4750*/  LEA R122, P3, R111, R122, 0x3 ;  /* 0x0000007a6f7a7211 */ /* 0x000fe400078618ff */
[----:B------:R-:W-:-:S02]  /*4760*/  IADD3 R118, P4, R118, UR4, RZ ;  /* 0x0000000476767c10 */ /* 0x000fc4000ff9e0ff */
[----:B------:R-:W-:Y:S02]  /*4770*/  IADD3 R120, P6, R120, UR4, RZ ;  /* 0x0000000478787c10 */ /* 0x000fe4000ffde0ff */
[----:B------:R-:W-:Y:S02]  /*4780*/  LEA.HI.X R26, R141, R31, R26, 0x2, P1 ;  /* 0x0000001f8d1a7211 */ /* 0x000fe400008f141a */
[----:B------:R-:W-:Y:S02]  /*4790*/  IADD3.X R132, R132, UR5, RZ, P5, !PT ;  /* 0x0000000584847c10 */ /* 0x000fe4000affe4ff */
[----:B------:R-:W-:Y:S02]  /*47a0*/  IADD3 R166, P1, R122, UR6, RZ ;  /* 0x000000067aa67c10 */ /* 0x000fe4000ff3e0ff */
[----:B------:R-:W-:Y:S02]  /*47b0*/  IADD3 R124, P5, R124, UR4, RZ ;  /* 0x000000047c7c7c10 */ /* 0x000fe4000ffbe0ff */
[----:B------:R-:W-:-:S02]  /*47c0*/  IADD3.X R136, R136, UR5, RZ, P4, !PT ;  /* 0x0000000588887c10 */ /* 0x000fc4000a7fe4ff */
[----:B------:R-:W-:Y:S02]  /*47d0*/  IADD3.X R140, R149, UR5, RZ, P6, !PT ;  /* 0x00000005958c7c10 */ /* 0x000fe4000b7fe4ff */
[----:B------:R-:W-:Y:S02]  /*47e0*/  IADD3 R122, P4, R30, UR4, RZ ;  /* 0x000000041e7a7c10 */ /* 0x000fe4000ff9e0ff */
[----:B------:R-:W-:Y:S02]  /*47f0*/  CS2R R30, SRZ ;  /* 0x00000000001e7805 */ /* 0x000fe4000001ff00 */
[----:B------:R-:W-:Y:S02]  /*4800*/  IADD3 R126, P6, R126, UR4, RZ ;  /* 0x000000047e7e7c10 */ /* 0x000fe4000ffde0ff */
[----:B------:R-:W-:Y:S02]  /*4810*/  IADD3.X R144, R152, UR5, RZ, P5, !PT ;  /* 0x0000000598907c10 */ /* 0x000fe4000affe4ff */
[----:B------:R-:W-:-:S02]  /*4820*/  IADD3.X R148, R148, UR5, RZ, P4, !PT ;  /* 0x0000000594947c10 */ /* 0x000fc4000a7fe4ff */
[----:B------:R-:W-:Y:S02]  /*4830*/  IADD3.X R152, R151, UR5, RZ, P6, !PT ;  /* 0x0000000597987c10 */ /* 0x000fe4000b7fe4ff */
[----:B------:R-:W-:Y:S02]  /*4840*/  IADD3 R130, P5, R130, UR4, RZ ;  /* 0x0000000482827c10 */ /* 0x000fe4000ffbe0ff */
[----:B------:R-:W-:Y:S02]  /*4850*/  IADD3 R134, P4, R134, UR4, RZ ;  /* 0x0000000486867c10 */ /* 0x000fe4000ff9e0ff */
[----:B------:R-:W-:Y:S02]  /*4860*/  IADD3 R138, P6, R138, UR4, RZ ;  /* 0x000000048a8a7c10 */ /* 0x000fe4000ffde0ff */
[----:B------:R-:W-:Y:S02]  /*4870*/  IADD3.X R156, R147, UR5, RZ, P5, !PT ;  /* 0x00000005939c7c10 */ /* 0x000fe4000affe4ff */
[----:B------:R-:W-:-:S02]  /*4880*/  IADD3.X R160, R160, UR5, RZ, P4, !PT ;  /* 0x00000005a0a07c10 */ /* 0x000fc4000a7fe4ff */
[----:B------:R-:W-:Y:S02]  /*4890*/  IADD3.X R164, R145, UR5, RZ, P6, !PT ;  /* 0x0000000591a47c10 */ /* 0x000fe4000b7fe4ff */
[----:B------:R-:W-:Y:S02]  /*48a0*/  IADD3 R142, P5, R29, UR4, RZ ;  /* 0x000000041d8e7c10 */ /* 0x000fe4000ffbe0ff */
[----:B------:R-:W-:Y:S02]  /*48b0*/  IADD3 R146, P4, R146, UR4, RZ ;  /* 0x0000000492927c10 */ /* 0x000fe4000ff9e0ff */
[----:B------:R-:W-:Y:S02]  /*48c0*/  IADD3 R150, P6, R150, UR4, RZ ;  /* 0x0000000496967c10 */ /* 0x000fe4000ffde0ff */
[----:B------:R-:W-:Y:S02]  /*48d0*/  SHF.R.S32.HI R190, RZ, 0x1f, R111 ;  /* 0x0000001fffbe7819 */ /* 0x000fe4000001146f */
[----:B------:R-:W-:-:S02]  /*48e0*/  IADD3.X R168, R27, UR5, RZ, P5, !PT ;  /* 0x000000051ba87c10 */ /* 0x000fc4000affe4ff */
[----:B------:R-:W-:Y:S02]  /*48f0*/  IADD3.X R172, R143, UR5, RZ, P4, !PT ;  /* 0x000000058fac7c10 */ /* 0x000fe4000a7fe4ff */
[----:B------:R-:W-:Y:S02]  /*4900*/  IADD3.X R116, R116, UR5, RZ, P6, !PT ;  /* 0x0000000574747c10 */ /* 0x000fe4000b7fe4ff */
[----:B------:R-:W-:Y:S02]  /*4910*/  IADD3 R154, P5, R154, UR4, RZ ;  /* 0x000000049a9a7c10 */ /* 0x000fe4000ffbe0ff */
[----:B------:R-:W-:Y:S02]  /*4920*/  IADD3 R158, P4, R158, UR4, RZ ;  /* 0x000000049e9e7c10 */ /* 0x000fe4000ff9e0ff */
[----:B------:R-:W-:Y:S02]  /*4930*/  IADD3 R162, P6, R162, UR4, RZ ;  /* 0x00000004a2a27c10 */ /* 0x000fe4000ffde0ff */
[----:B------:R-:W-:-:S02]  /*4940*/  SHF.R.S32.HI R127, RZ, 0x1f, R18 ;  /* 0x0000001fff7f7819 */ /* 0x000fc40000011412 */
[----:B------:R-:W-:Y:S02]  /*4950*/  SHF.R.S32.HI R117, RZ, 0x1f, R16 ;  /* 0x0000001fff757819 */ /* 0x000fe40000011410 */
[----:B------:R-:W-:Y:S02]  /*4960*/  SHF.R.S32.HI R125, RZ, 0x5, R125 ;  /* 0x00000005ff7d7819 */ /* 0x000fe4000001147d */
[----:B------:R-:W-:Y:S02]  /*4970*/  LEA.HI.X R167, R111, R167, R190, 0x3, P3 ;  /* 0x000000a76fa77211 */ /* 0x000fe400018f1cbe */
[----:B------:R-:W-:Y:S02]  /*4980*/  SHF.R.S32.HI R198, RZ, 0x1f, R103 ;  /* 0x0000001fffc67819 */ /* 0x000fe40000011467 */
[----:B------:R-:W-:Y:S02]  /*4990*/  SHF.R.S32.HI R157, RZ, 0x1f, R102 ;  /* 0x0000001fff9d7819 */ /* 0x000fe40000011466 */
[----:B------:R-:W-:-:S02]  /*49a0*/  SHF.R.S32.HI R202, RZ, 0x1f, R101 ;  /* 0x0000001fffca7819 */ /* 0x000fc40000011465 */
[----:B------:R-:W-:Y:S02]  /*49b0*/  SHF.R.S32.HI R155, RZ, 0x1f, R20 ;  /* 0x0000001fff9b7819 */ /* 0x000fe40000011414 */
[----:B------:R-:W-:Y:S02]  /*49c0*/  SHF.R.S32.HI R153, RZ, 0x1f, R100 ;  /* 0x0000001fff997819 */ /* 0x000fe40000011464 */
[----:B------:R-:W-:Y:S02]  /*49d0*/  SHF.R.S32.HI R208, RZ, 0x1f, R99 ;  /* 0x0000001fffd07819 */ /* 0x000fe40000011463 */
        /* <DEDUP_REMOVED lines=22> */
[----:B------:R-:W-:Y:S02]  /*4b40*/  IADD3.X R178, R26, UR5, RZ, P5, !PT ;  /* 0x000000051ab27c10 */ /* 0x000fe4000affe4ff */
[----:B------:R-:W-:Y:S02]  /*4b50*/  CS2R R26, SRZ ;  /* 0x00000000001a7805 */ /* 0x000fe4000001ff00 */
[----:B------:R-:W-:Y:S02]  /*4b60*/  IADD3.X R174, R25, UR5, RZ, P4, !PT ;  /* 0x0000000519ae7c10 */ /* 0x000fe4000a7fe4ff */
[----:B------:R-:W-:Y:S02]  /*4b70*/  IADD3.X R176, R24, UR5, RZ, P6, !PT ;  /* 0x0000000518b07c10 */ /* 0x000fe4000b7fe4ff */
[----:B------:R-:W-:-:S02]  /*4b80*/  CS2R R24, SRZ ;  /* 0x0000000000187805 */ /* 0x000fc4000001ff00 */
[C---:B------:R-:W-:Y:S01]  /*4b90*/  SHF.L.U64.HI R119, R121.reuse, 0x2, R28 ;  /* 0x0000000279777819 */ /* 0x040fe2000001021c */
[----:B------:R-:W-:Y:S01]  /*4ba0*/  IMAD.SHL.U32 R121, R121, 0x4, RZ ;  /* 0x0000000479797824 */ /* 0x000fe200078e00ff */
[----:B------:R-:W-:Y:S02]  /*4bb0*/  SHF.L.U64.HI R238, R18, 0x2, R127 ;  /* 0x0000000212ee7819 */ /* 0x000fe4000001027f */
[----:B------:R-:W-:Y:S02]  /*4bc0*/  CS2R R28, SRZ ;  /* 0x00000000001c7805 */ /* 0x000fe4000001ff00 */
[----:B------:R-:W-:Y:S01]  /*4bd0*/  SHF.L.U64.HI R242, R16, 0x2, R117 ;  /* 0x0000000210f27819 */ /* 0x000fe20000010275 */
[----:B------:R-:W-:Y:S01]  /*4be0*/  VIADD R117, R125, 0xfffffffe ;  /* 0xfffffffe7d757836 */ /* 0x000fe20000000000 */
[----:B------:R-:W-:Y:S02]  /*4bf0*/  IADD3.X R167, R167, UR7, RZ, P1, !PT ;  /* 0x00000007a7a77c10 */ /* 0x000fe40008ffe4ff */
[----:B------:R-:W-:-:S02]  /*4c00*/  SHF.L.U64.HI R190, R111, 0x2, R190 ;  /* 0x000000026fbe7819 */ /* 0x000fc400000102be */
[----:B------:R-:W-:Y:S02]  /*4c10*/  SHF.L.U64.HI R198, R103, 0x2, R198 ;  /* 0x0000000267c67819 */ /* 0x000fe400000102c6 */
[----:B------:R-:W-:Y:S02]  /*4c20*/  SHF.L.U64.HI R200, R102, 0x2, R157 ;  /* 0x0000000266c87819 */ /* 0x000fe4000001029d */
[----:B------:R-:W-:Y:S02]  /*4c30*/  SHF.L.U64.HI R202, R101, 0x2, R202 ;  /* 0x0000000265ca7819 */ /* 0x000fe400000102ca */
[----:B------:R-:W-:Y:S02]  /*4c40*/  SHF.L.U64.HI R204, R20, 0x2, R155 ;  /* 0x0000000214cc7819 */ /* 0x000fe4000001029b */
[----:B------:R-:W-:Y:S02]  /*4c50*/  SHF.L.U64.HI R206, R100, 0x2, R153 ;  /* 0x0000000264ce7819 */ /* 0x000fe40000010299 */
        /* <DEDUP_REMOVED lines=22> */
[----:B------:R-:W-:-:S07]  /*4dc0*/  SHF.L.U64.HI R129, R8, 0x2, R129 ;  /* 0x0000000208817819 */ /* 0x000fce0000010281 */
.L_x_1:
[----:B------:R-:W-:Y:S01]  /*4dd0*/  UIADD3 UR10, UR10, 0x1, URZ ;  /* 0x000000010a0a7890 */ /* 0x000fe2000fffe03f */
[----:B------:R-:W-:-:S04]  /*4de0*/  DEPBAR.LE SB0, 0x2 ;  /* 0x000080800000791a */ /* 0x000fc80000000000 */
[----:B------:R-:W-:Y:S01]  /*4df0*/  BAR.SYNC.DEFER_BLOCKING 0x0 ;  /* 0x0000000000007b1d */ /* 0x000fe20000010000 */
[----:B------:R-:W-:Y:S01]  /*4e00*/  UISETP.GT.AND UP0, UPT, UR10, 0x2, UPT ;  /* 0x000000020a00788c */ /* 0x000fe2000bf04270 */
[----:B------:R-:W-:Y:S01]  /*4e10*/  ISETP.GT.AND P3, PT, R170, RZ, PT ;  /* 0x000000ffaa00720c */ /* 0x000fe20003f64270 */
[----:B------:R-:W-:Y:S01]  /*4e20*/  UIADD3 UR9, UR9, 0x1, URZ ;  /* 0x0000000109097890 */ /* 0x000fe2000fffe03f */
[----:B------:R-:W-:Y:S01]  /*4e30*/  ISETP.GE.AND P1, PT, R180, R117, PT ;  /* 0x00000075b400720c */ /* 0x000fe20003f26270 */
[----:B------:R-:W-:Y:S01]  /*4e40*/  USEL UR10, UR10, URZ, !UP0 ;  /* 0x0000003f0a0a7287 */ /* 0x000fe2000c000000 */
[----:B------:R-:W-:Y:S01]  /*4e50*/  SEL R135, RZ, 0x4, !P3 ;  /* 0x00000004ff877807 */ /* 0x000fe20005800000 */
[----:B------:R-:W-:Y:S01]  /*4e60*/  UMOV UR7, 0x40000040 ;  /* 0x4000004000077882 */ /* 0x000fe20000000000 */
[C---:B------:R-:W-:Y:S01]  /*4e70*/  ISETP.GT.AND P3, PT, R170.reuse, 0x1, PT ;  /* 0x00000001aa00780c */ /* 0x040fe20003f64270 */
[----:B------:R-:W-:Y:S01]  /*4e80*/  ULEA UR5, UR10, UR8, 0xd ;  /* 0x000000080a057291 */ /* 0x000fe2000f8e683f */
[----:B------:R-:W-:Y:S01]  /*4e90*/  SEL R135, R135, RZ, !P1 ;  /* 0x000000ff87877207 */ /* 0x000fe20004800000 */
[----:B------:R-:W-:Y:S01]  /*4ea0*/  ULEA UR4, UR10, UR8, 0xe ;  /* 0x000000080a047291 */ /* 0x000fe2000f8e703f */
[C---:B------:R-:W-:Y:S01]  /*4eb0*/  ISETP.GT.AND P4, PT, R170.reuse, 0x2, PT ;  /* 0x00000002aa00780c */ /* 0x040fe20003f84270 */
[----:B------:R-:W-:Y:S01]  /*4ec0*/  UIADD3 UR5, UR5, 0xc000, URZ ;  /* 0x0000c00005057890 */ /* 0x000fe2000fffe03f */
[----:B------:R-:W-:Y:S01]  /*4ed0*/  SEL R137, RZ, 0x4, !P3 ;  /* 0x00000004ff897807 */ /* 0x000fe20005800000 */
[----:B------:R-:W-:Y:S01]  /*4ee0*/  USHF.R.U32.HI UR4, URZ, 0x4, UR4 ;  /* 0x000000043f047899 */ /* 0x000fe20008011604 */
[----:B------:R-:W-:Y:S01]  /*4ef0*/  ISETP.NE.U32.AND P5, PT, R135, RZ, PT ;  /* 0x000000ff8700720c */ /* 0x000fe20003fa5070 */
[----:B------:R-:W-:Y:S01]  /*4f00*/  USHF.R.U32.HI UR5, URZ, 0x4, UR5 ;  /* 0x000000043f057899 */ /* 0x000fe20008011605 */
[----:B------:R-:W-:Y:S01]  /*4f10*/  SEL R135, RZ, 0x4, !P4 ;  /* 0x00000004ff877807 */ /* 0x000fe20006000000 */
[----:B------:R-:W-:Y:S01]  /*4f20*/  USGXT.U32 UR4, UR4, 0xe ;  /* 0x0000000e0404789a */ /* 0x000fe20008000000 */
[-C--:B------:R-:W-:Y:S01]  /*4f30*/  IADD3 R182, P4, R7, R166.reuse, RZ ;  /* 0x000000a607b67210 */ /* 0x080fe20007f9e0ff */
[----:B------:R-:W-:Y:S01]  /*4f40*/  USGXT.U32 UR6, UR5, 0xe ;  /* 0x0000000e0506789a */ /* 0x000fe20008000000 */
[----:B------:R-:W-:Y:S01]  /*4f50*/  SEL R137, R137, RZ, !P1 ;  /* 0x000000ff89897207 */ /* 0x000fe20004800000 */
[----:B------:R-:W-:Y:S01]  /*4f60*/  UIADD3 UR12, UP0, UR4, 0x2, URZ ;  /* 0x00000002040c7890 */ /* 0x000fe2000ff1e03f */
[----:B------:R-:W-:Y:S01]  /*4f70*/  WARPGROUP.ARRIVE ;  /* 0x00000000000079c5 */ /* 0x000fe20000000000 */
[----:B------:R-:W-:Y:S01]  /*4f80*/  UMOV UR5, 0x40000040 ;  /* 0x4000004000057882 */ /* 0x000fe20000000000 */
[----:B------:R-:W-:Y:S01]  /*4f90*/  UIADD3 UR14, UP1, UR6, 0x2, URZ ;  /* 0x00000002060e7890 */ /* 0x000fe2000ff3e03f */
[----:B------:R-:W-:Y:S01]  /*4fa0*/  SEL R135, R135, RZ, !P1 ;  /* 0x000000ff87877207 */ /* 0x000fe20004800000 */
[----:B------:R-:W-:Y:S01]  /*4fb0*/  IMAD.X R183, R167, 0x1, R114, P4 ;  /* 0x00000001a7b77824 */ /* 0x000fe200020e0672 */
[----:B------:R-:W-:Y:S01]  /*4fc0*/  ISETP.NE.U32.AND P3, PT, R137, RZ, PT ;  /* 0x000000ff8900720c */ /* 0x000fe20003f65070 */
[----:B------:R-:W-:Y:S01]  /*4fd0*/  HGMMA.64x64x8.F32.TF32 R56, gdesc[UR4], R56 ;  /* 0x04e00000043879f0 */ /* 0x000fe20008702838 */
[----:B------:R-:W-:Y:S01]  /*4fe0*/  UMOV UR4, URZ ;  /* 0x0000003f00047c82 */ /* 0x000fe20008000000 */
[----:B------:R-:W-:Y:S01]  /*4ff0*/  UMOV UR5, URZ ;  /* 0x0000003f00057c82 */ /* 0x000fe20008000000 */
[----:B------:R-:W-:Y:S01]  /*5000*/  UIADD3.X UR13, UR4, 0x40000040, URZ, UP0, !UPT ;  /* 0x40000040040d7890 */ /* 0x000fe200087fe43f */
[----:B------:R-:W-:Y:S01]  /*5010*/  ISETP.GT.AND P6, PT, R170, 0x3, PT ;  /* 0x00000003aa00780c */ /* 0x000fe20003fc4270 */
[----:B------:R-:W-:Y:S01]  /*5020*/  UIADD3.X UR15, UR5, 0x40000040, URZ, UP1, !UPT ;  /* 0x40000040050f7890 */ /* 0x000fe20008ffe43f */
[----:B------:R-:W-:Y:S01]  /*5030*/  ISETP.NE.U32.AND P4, PT, R135, RZ, PT ;  /* 0x000000ff8700720c */ /* 0x000fe20003f85070 */
[----:B------:R-:W-:Y:S01]  /*5040*/  UIADD3.64 UR20, UR12, 0x2, URZ ;  /* 0x000000020c147897 */ /* 0x000fe2000fffe03f */
[----:B------:R-:W-:Y:S01]  /*5050*/  SEL R137, RZ, 0x4, !P6 ;  /* 0x00000004ff897807 */ /* 0x000fe20007000000 */
[----:B------:R-:W-:Y:S01]  /*5060*/  UIADD3.64 UR22, UR14, 0x2, URZ ;  /* 0x000000020e167897 */ /* 0x000fe2000fffe03f */
[----:B------:R-:W-:Y:S01]  /*5070*/  LEA R188, P6, R8, R166, 0x2 ;  /* 0x000000a608bc7211 */ /* 0x000fe200078c10ff */
[----:B------:R-:W-:Y:S01]  /*5080*/  UIADD3.64 UR24, UR12, 0x4, URZ ;  /* 0x000000040c187897 */ /* 0x000fe2000fffe03f */
[----:B------:R-:W-:Y:S01]  /*5090*/  SEL R137, R137, RZ, !P1 ;  /* 0x000000ff89897207 */ /* 0x000fe20004800000 */
[----:B------:R-:W-:Y:S01]  /*50a0*/  UIADD3.64 UR26, UR14, 0x4, URZ ;  /* 0x000000040e1a7897 */ /* 0x000fe2000fffe03f */
[----:B------:R-:W-:Y:S01]  /*50b0*/  VIADD R180, R180, 0x1 ;  /* 0x00000001b4b47836 */ /* 0x000fe20000000000 */
[----:B------:R-:W-:Y:S01]  /*50c0*/  UIADD3.64 UR4, UR12, 0x1fe, URZ ;  /* 0x000001fe0c047897 */ /* 0x000fe2000fffe03f */
[----:B------:R-:W-:Y:S01]  /*50d0*/  IMAD.X R189, R167, 0x1, R129, P6 ;  /* 0x00000001a7bd7824 */ /* 0x000fe200030e0681 */
[----:B------:R-:W-:Y:S01]  /*50e0*/  UISETP.GT.AND UP0, UPT, UR9, 0x2, UPT ;  /* 0x000000020900788c */ /* 0x000fe2000bf04270 */
[----:B------:R-:W-:-:S03]  /*50f0*/  ISETP.GT.AND P6, PT, R170, 0x5, PT ;  /* 0x00000005aa00780c */ /* 0x000fc60003fc4270 */
[----:B------:R-:W-:Y:S01]  /*5100*/  USEL UR9, UR9, URZ, !UP0 ;  /* 0x0000003f09097287 */ /* 0x000fe2000c000000 */
[----:B------:R-:W-:Y:S04]  /*5110*/  HGMMA.64x64x8.F32.TF32 R56, gdesc[UR12], R56 ;  /* 0x04e000000c3879f0 */ /* 0x000fe80008702838 */
[----:B------:R-:W-:Y:S01]  /*5120*/  HGMMA.64x64x8.F32.TF32 R56, gdesc[UR20], R56 ;  /* 0x04e00000143879f0 */ /* 0x000fe20008702838 */
[----:B------:R-:W-:-:S03]  /*5130*/  UIADD3.64 UR20, UR12, 0x202, URZ ;  /* 0x000002020c147897 */ /* 0x000fc6000fffe03f */
[----:B------:R-:W-:Y:S04]  /*5140*/  HGMMA.64x64x8.F32.TF32 R56, gdesc[UR24], R56 ;  /* 0x04e00000183879f0 */ /* 0x000fe80008702838 */
[----:B------:R-:W-:Y:S01]  /*5150*/  HGMMA.64x64x8.F32.TF32 R24, gdesc[UR4], R24 ;  /* 0x04e00000041879f0 */ /* 0x000fe20008702818 */
[----:B------:R-:W-:Y:S01]  /*5160*/  UIADD3.64 UR4, UR12, 0x200, URZ ;  /* 0x000002000c047897 */ /* 0x000fe2000fffe03f */
[----:B------:R-:W-:Y:S01]  /*5170*/  UMOV UR6, UR14 ;  /* 0x0000000e00067c82 */ /* 0x000fe20008000000 */
[----:B------:R-:W-:-:S07]  /*5180*/  UMOV UR7, UR15 ;  /* 0x0000000f00077c82 */ /* 0x000fce0008000000 */
[----:B------:R-:W-:Y:S01]  /*5190*/  HGMMA.64x64x8.F32.TF32 R24, gdesc[UR4], R24 ;  /* 0x04e00000041879f0 */ /* 0x000fe20008702818 */
[----:B------:R-:W-:Y:S01]  /*51a0*/  UIADD3.64 UR4, UR12, 0x204, URZ ;  /* 0x000002040c047897 */ /* 0x000fe2000fffe03f */
[----:B------:R-:W-:Y:S01]  /*51b0*/  UMOV UR6, UR26 ;  /* 0x0000001a00067c82 */ /* 0x000fe20008000000 */
[----:B------:R-:W-:Y:S01]  /*51c0*/  UMOV UR7, UR27 ;  /* 0x0000001b00077c82 */ /* 0x000fe20008000000 */
[----:B------:R-:W-:Y:S06]  /*51d0*/  HGMMA.64x64x8.F32.TF32 R24, gdesc[UR20], R24 ;  /* 0x04e00000141879f0 */ /* 0x000fec0008702818 */
[----:B------:R-:W-:Y:S01]  /*51e0*/  HGMMA.64x64x8.F32.TF32 R24, gdesc[UR4], R24, gsb0 ;  /* 0x04e00000041879f0 */ /* 0x000fe20008002818 */
[----:B------:R-:W-:-:S06]  /*51f0*/  ULEA UR4, UR9, UR8, 0xe ;  /* 0x0000000809047291 */ /* 0x000fcc000f8e703f */
[----:B------:R-:W-:Y:S01]  /*5200*/  VIADD R135, R6, UR4 ;  /* 0x0000000406877c36 */ /* 0x000fe20008000000 */
[----:B------:R-:W-:Y:S02]  /*5210*/  WARPGROUP.DEPBAR.LE gsb0, 0x1 ;  /* 0x00008000000079c5 */ /* 0x000fe40000010100 */
[----:B------:R-:W-:Y:S06]  /*5220*/  BAR.SYNC.DEFER_BLOCKING 0x0 ;  /* 0x0000000000007b1d */ /* 0x000fec0000010000 */
[----:B------:R-:W-:Y:S01]  /*5230*/  @!PT LDS RZ, [RZ] ;  /* 0x00000000fffff984 */ /* 0x000fe20000000800 */
[----:B------:R-:W-:Y:S01]  /*5240*/  @!PT LDS RZ, [RZ] ;  /* 0x00000000fffff984 */ /* 0x000fe20000000800 */
[----:B------:R-:W-:Y:S01]  /*5250*/  @!PT LDS RZ, [RZ] ;  /* 0x00000000fffff984 */ /* 0x000fe20000000800 */
[----:B------:R-:W-:Y:S01]  /*5260*/  LDGSTS.E [R135], desc[UR16][R166.64], P5 ;  /* 0x00000000a6877fae */ /* 0x000fe2000a921850 */
[----:B------:R-:W-:-:S03]  /*5270*/  ISETP.GT.AND P5, PT, R170, 0x4, PT ;  /* 0x00000004aa00780c */ /* 0x000fc60003fa4270 */
[----:B------:R1:W-:Y:S01]  /*5280*/  LDGSTS.E [R135+0x4], desc[UR16][R182.64], P3 ;  /* 0x00004000b6877fae */ /* 0x0003e20009921850 */
[----:B------:R-:W-:Y:S02]  /*5290*/  SEL R139, RZ, 0x4, !P5 ;  /* 0x00000004ff8b7807 */ /* 0x000fe40006800000 */
[----:B------:R-:W-:Y:S01]  /*52a0*/  ISETP.NE.U32.AND P5, PT, R137, RZ, PT ;  /* 0x000000ff8900720c */ /* 0x000fe20003fa5070 */
[----:B------:R2:W-:Y:S01]  /*52b0*/  LDGSTS.E [R135+0x8], desc[UR16][R188.64], P4 ;  /* 0x00008000bc877fae */ /* 0x0005e2000a121850 */
[----:B------:R-:W-:Y:S02]  /*52c0*/  LEA R184, P3, R9, R166, 0x2 ;  /* 0x000000a609b87211 */ /* 0x000fe400078610ff */
[----:B------:R-:W-:Y:S02]  /*52d0*/  SEL R139, R139, RZ, !P1 ;  /* 0x000000ff8b8b7207 */ /* 0x000fe40004800000 */
[----:B------:R-:W-:Y:S01]  /*52e0*/  SEL R137, RZ, 0x4, !P6 ;  /* 0x00000004ff897807 */ /* 0x000fe20007000000 */
[----:B------:R-:W-:Y:S01]  /*52f0*/  IMAD.X R185, R167, 0x1, R127, P3 ;  /* 0x00000001a7b97824 */ /* 0x000fe200018e067f */
[----:B------:R-:W-:-:S02]  /*5300*/  ISETP.NE.U32.AND P3, PT, R139, RZ, PT ;  /* 0x000000ff8b00720c */ /* 0x000fc40003f65070 */
[C---:B------:R-:W-:Y:S02]  /*5310*/  ISETP.GT.AND P6, PT, R170.reuse, 0x6, PT ;  /* 0x00000006aa00780c */ /* 0x040fe40003fc4270 */
[-C--:B------:R-:W-:Y:S01]  /*5320*/  LEA R186, P4, R7, R166.reuse, 0x2 ;  /* 0x000000a607ba7211 */ /* 0x080fe200078810ff */
[----:B------:R3:W-:Y:S01]  /*5330*/  LDGSTS.E [R135+0xc], desc[UR16][R184.64], P5 ;  /* 0x0000c000b8877fae */ /* 0x0007e2000a921850 */
[----:B------:R-:W-:Y:S02]  /*5340*/  SEL R137, R137, RZ, !P1 ;  /* 0x000000ff89897207 */ /* 0x000fe40004800000 */
[----:B------:R-:W-:Y:S01]  /*5350*/  SEL R139, RZ, 0x4, !P6 ;  /* 0x00000004ff8b7807 */ /* 0x000fe20007000000 */
[----:B------:R-:W-:Y:S01]  /*5360*/  IMAD.X R187, R167, 0x1, R252, P4 ;  /* 0x00000001a7bb7824 */ /* 0x000fe200020e06fc */
[----:B-1----:R-:W-:Y:S02]  /*5370*/  LEA R182, P4, R11, R166, 0x2 ;  /* 0x000000a60bb67211 */ /* 0x002fe400078810ff */
[----:B------:R-:W-:Y:S01]  /*5380*/  ISETP.NE.U32.AND P5, PT, R137, RZ, PT ;  /* 0x000000ff8900720c */ /* 0x000fe20003fa5070 */
[----:B------:R-:W-:Y:S01]  /*5390*/  VIADD R137, R23, UR4 ;  /* 0x0000000417897c36 */ /* 0x000fe20008000000 */
[----:B------:R-:W-:Y:S01]  /*53a0*/  SEL R139, R139, RZ, !P1 ;  /* 0x000000ff8b8b7207 */ /* 0x000fe20004800000 */
[----:B------:R-:W-:Y:S01]  /*53b0*/  IMAD.X R183, R167, 0x1, R250, P4 ;  /* 0x00000001a7b77824 */ /* 0x000fe200020e06fa */
[----:B------:R-:W-:-:S02]  /*53c0*/  ISETP.GT.AND P6, PT, R170, 0x7, PT ;  /* 0x00000007aa00780c */ /* 0x000fc40003fc4270 */
[----:B------:R-:W-:Y:S01]  /*53d0*/  ISETP.NE.U32.AND P4, PT, R139, RZ, PT ;  /* 0x000000ff8b00720c */ /* 0x000fe20003f85070 */
[----:B------:R1:W-:Y:S01]  /*53e0*/  LDGSTS.E [R137], desc[UR16][R186.64], P3 ;  /* 0x00000000ba897fae */ /* 0x0003e20009921850 */
[----:B------:R-:W-:Y:S02]  /*53f0*/  SEL R139, RZ, 0x4, !P6 ;  /* 0x00000004ff8b7807 */ /* 0x000fe40007000000 */
[----:B------:R-:W-:Y:S02]  /*5400*/  ISETP.GT.AND P6, PT, R170, 0x8, PT ;  /* 0x00000008aa00780c */ /* 0x000fe40003fc4270 */
[-C--:B--2---:R-:W-:Y:S01]  /*5410*/  LEA R188, P3, R13, R166.reuse, 0x2 ;  /* 0x000000a60dbc7211 */ /* 0x084fe200078610ff */
[----:B------:R2:W-:Y:S01]  /*5420*/  LDGSTS.E [R137+0x4], desc[UR16][R182.64], P5 ;  /* 0x00004000b6897fae */ /* 0x0005e2000a921850 */
[----:B------:R-:W-:Y:S02]  /*5430*/  SEL R139, R139, RZ, !P1 ;  /* 0x000000ff8b8b7207 */ /* 0x000fe40004800000 */
[----:B---3--:R-:W-:Y:S01]  /*5440*/  SEL R135, RZ, 0x4, !P6 ;  /* 0x00000004ff877807 */ /* 0x008fe20007000000 */
[----:B------:R-:W-:Y:S01]  /*5450*/  IMAD.X R189, R167, 0x1, R248, P3 ;  /* 0x00000001a7bd7824 */ /* 0x000fe200018e06f8 */
[----:B------:R-:W-:-:S02]  /*5460*/  LEA R184, P3, R21, R166, 0x2 ;  /* 0x000000a615b87211 */ /* 0x000fc400078610ff */
[----:B------:R-:W-:Y:S02]  /*5470*/  ISETP.NE.U32.AND P5, PT, R139, RZ, PT ;  /* 0x000000ff8b00720c */ /* 0x000fe40003fa5070 */
[----:B------:R-:W-:Y:S01]  /*5480*/  SEL R135, R135, RZ, !P1 ;  /* 0x000000ff87877207 */ /* 0x000fe20004800000 */
[----:B------:R-:W-:Y:S01]  /*5490*/  IMAD.X R185, R167, 0x1, R246, P3 ;  /* 0x00000001a7b97824 */ /* 0x000fe200018e06f6 */
[C---:B------:R-:W-:Y:S01]  /*54a0*/  ISETP.GT.AND P6, PT, R170.reuse, 0x9, PT ;  /* 0x00000009aa00780c */ /* 0x040fe20003fc4270 */
[----:B------:R3:W-:Y:S01]  /*54b0*/  LDGSTS.E [R137+0x8], desc[UR16][R188.64], P4 ;  /* 0x00008000bc897fae */ /* 0x0007e2000a121850 */
[----:B------:R-:W-:Y:S02]  /*54c0*/  ISETP.NE.U32.AND P3, PT, R135, RZ, PT ;  /* 0x000000ff8700720c */ /* 0x000fe40003f65070 */
[----:B------:R-:W-:Y:S02]  /*54d0*/  SEL R135, RZ, 0x4, !P6 ;  /* 0x00000004ff877807 */ /* 0x000fe40007000000 */
[----:B------:R-:W-:-:S02]  /*54e0*/  ISETP.GT.AND P6, PT, R170, 0xa, PT ;  /* 0x0000000aaa00780c */ /* 0x000fc40003fc4270 */
[-C--:B-1----:R-:W-:Y:S01]  /*54f0*/  LEA R186, P4, R15, R166.reuse, 0x2 ;  /* 0x000000a60fba7211 */ /* 0x082fe200078810ff */
[----:B------:R1:W-:Y:S01]  /*5500*/  LDGSTS.E [R137+0xc], desc[UR16][R184.64], P5 ;  /* 0x0000c000b8897fae */ /* 0x0003e2000a921850 */
[----:B------:R-:W-:Y:S02]  /*5510*/  SEL R135, R135, RZ, !P1 ;  /* 0x000000ff87877207 */ /* 0x000fe40004800000 */
[----:B------:R-:W-:Y:S01]  /*5520*/  SEL R139, RZ, 0x4, !P6 ;  /* 0x00000004ff8b7807 */ /* 0x000fe20007000000 */
[----:B------:R-:W-:Y:S01]  /*5530*/  IMAD.X R187, R167, 0x1, R244, P4 ;  /* 0x00000001a7bb7824 */ /* 0x000fe200020e06f4 */
[----:B--2---:R-:W-:Y:S02]  /*5540*/  LEA R182, P4, R16, R166, 0x2 ;  /* 0x000000a610b67211 */ /* 0x004fe400078810ff */
        /* <DEDUP_REMOVED lines=9> */
[-C--:B---3--:R-:W-:Y:S01]  /*55e0*/  LEA R188, P3, R17, R166.reuse, 0x2 ;  /* 0x000000a611bc7211 */ /* 0x088fe200078610ff */
[----:B------:R3:W-:Y:S01]  /*55f0*/  LDGSTS.E [R135+0x4], desc[UR16][R182.64], P5 ;  /* 0x00004000b6877fae */ /* 0x0007e2000a921850 */
[----:B------:R-:W-:Y:S02]  /*5600*/  SEL R139, R139, RZ, !P1 ;  /* 0x000000ff8b8b7207 */ /* 0x000fe40004800000 */
[----:B-1----:R-:W-:Y:S01]  /*5610*/  SEL R137, RZ, 0x4, !P6 ;  /* 0x00000004ff897807 */ /* 0x002fe20007000000 */
        /* <DEDUP_REMOVED lines=10> */
[-C--:B--2---:R-:W-:Y:S01]  /*56c0*/  LEA R186, P4, R10, R166.reuse, 0x2 ;  /* 0x000000a60aba7211 */ /* 0x084fe200078810ff */
[----:B------:R2:W-:Y:S01]  /*56d0*/  LDGSTS.E [R135+0xc], desc[UR16][R184.64], P5 ;  /* 0x0000c000b8877fae */ /* 0x0005e2000a921850 */
[----:B------:R-:W-:Y:S02]  /*56e0*/  SEL R137, R137, RZ, !P1 ;  /* 0x000000ff89897207 */ /* 0x000fe40004800000 */
[----:B------:R-:W-:Y:S01]  /*56f0*/  SEL R139, RZ, 0x4, !P6 ;  /* 0x00000004ff8b7807 */ /* 0x000fe20007000000 */
[----:B------:R-:W-:Y:S01]  /*5700*/  IMAD.X R187, R167, 0x1, R236, P4 ;  /* 0x00000001a7bb7824 */ /* 0x000fe200020e06ec */
[----:B---3--:R-:W-:Y:S02]  /*5710*/  LEA R182, P4, R19, R166, 0x2 ;  /* 0x000000a613b67211 */ /* 0x008fe400078810ff */
        /* <DEDUP_REMOVED lines=9> */
[-C--:B-1----:R-:W-:Y:S01]  /*57b0*/  LEA R188, P3, R22, R166.reuse, 0x2 ;  /* 0x000000a616bc7211 */ /* 0x082fe200078610ff */
[----:B------:R1:W-:Y:S01]  /*57c0*/  LDGSTS.E [R137+0x4], desc[UR16][R182.64], P5 ;  /* 0x00004000b6897fae */ /* 0x0003e2000a921850 */
[----:B------:R-:W-:Y:S02]  /*57d0*/  SEL R139, R139, RZ, !P1 ;  /* 0x000000ff8b8b7207 */ /* 0x000fe40004800000 */
[----:B--2---:R-:W-:Y:S01]  /*57e0*/  SEL R135, RZ, 0x4, !P6 ;  /* 0x00000004ff877807 */ /* 0x004fe20007000000 */
        /* <DEDUP_REMOVED lines=10> */
[-C--:B---3--:R-:W-:Y:S01]  /*5890*/  LEA R186, P4, R91, R166.reuse, 0x2 ;  /* 0x000000a65bba7211 */ /* 0x088fe200078810ff */
[----:B------:R3:W-:Y:S01]  /*58a0*/  LDGSTS.E [R137+0xc], desc[UR16][R184.64], P5 ;  /* 0x0000c000b8897fae */ /* 0x0007e2000a921850 */
[----:B------:R-:W-:Y:S02]  /*58b0*/  SEL R135, R135, RZ, !P1 ;  /* 0x000000ff87877207 */ /* 0x000fe40004800000 */
[----:B------:R-:W-:Y:S01]  /*58c0*/  SEL R139, RZ, 0x4, !P6 ;  /* 0x00000004ff8b7807 */ /* 0x000fe20007000000 */
[----:B------:R-:W-:Y:S01]  /*58d0*/  IMAD.X R187, R167, 0x1, R228, P4 ;  /* 0x00000001a7bb7824 */ /* 0x000fe200020e06e4 */
[----:B------:R-:W-:Y:S01]  /*58e0*/  ISETP.NE.U32.AND P5, PT, R135, RZ, PT ;  /* 0x000000ff8700720c */ /* 0x000fe20003fa5070 */
[----:B------:R-:W-:Y:S01]  /*58f0*/  VIADD R135, R104, UR4 ;  /* 0x0000000468877c36 */ /* 0x000fe20008000000 */
[----:B-1----:R-:W-:Y:S02]  /*5900*/  LEA R182, P4, R92, R166, 0x2 ;  /* 0x000000a65cb67211 */ /* 0x002fe400078810ff */
[----:B------:R-:W-:-:S02]  /*5910*/  SEL R139, R139, RZ, !P1 ;  /* 0x000000ff8b8b7207 */ /* 0x000fc40004800000 */
[C---:B------:R-:W-:Y:S01]  /*5920*/  ISETP.GT.AND P6, PT, R170.reuse, 0x13, PT ;  /* 0x00000013aa00780c */ /* 0x040fe20003fc4270 */
[----:B------:R-:W-:Y:S01]  /*5930*/  IMAD.X R183, R167, 0x1, R226, P4 ;  /* 0x00000001a7b77824 */ /* 0x000fe200020e06e2 */
[----:B------:R-:W-:Y:S01]  /*5940*/  ISETP.NE.U32.AND P4, PT, R139, RZ, PT ;  /* 0x000000ff8b00720c */ /* 0x000fe20003f85070 */
[----:B------:R-:W-:Y:S01]  /*5950*/  LDGSTS.E [R135], desc[UR16][R186.64], P3 ;  /* 0x00000000ba877fae */ /* 0x000fe20009921850 */
[----:B------:R-:W-:Y:S02]  /*5960*/  SEL R139, RZ, 0x4, !P6 ;  /* 0x00000004ff8b7807 */ /* 0x000fe40007000000 */
[----:B------:R-:W-:Y:S01]  /*5970*/  ISETP.GT.AND P3, PT, R170, 0x14, PT ;  /* 0x00000014aa00780c */ /* 0x000fe20003f64270 */
[----:B------:R1:W-:Y:S01]  /*5980*/  LDGSTS.E [R135+0x4], desc[UR16][R182.64], P5 ;  /* 0x00004000b6877fae */ /* 0x0003e2000a921850 */
[----:B--2---:R-:W-:Y:S02]  /*5990*/  LEA R188, P6, R93, R166, 0x2 ;  /* 0x000000a65dbc7211 */ /* 0x004fe400078c10ff */
[----:B------:R-:W-:-:S02]  /*59a0*/  SEL R139, R139, RZ, !P1 ;  /* 0x000000ff8b8b7207 */ /* 0x000fc40004800000 */
[----:B---3--:R-:W-:Y:S01]  /*59b0*/  SEL R137, RZ, 0x4, !P3 ;  /* 0x00000004ff897807 */ /* 0x008fe20005800000 */
[----:B------:R-:W-:Y:S01]  /*59c0*/  IMAD.X R189, R167, 0x1, R224, P6 ;  /* 0x00000001a7bd7824 */ /* 0x000fe200030e06e0 */
[----:B------:R-:W-:Y:S02]  /*59d0*/  LEA R184, P5, R94, R166, 0x2 ;  /* 0x000000a65eb87211 */ /* 0x000fe400078a10ff */
[----:B------:R-:W-:Y:S02]  /*59e0*/  ISETP.NE.U32.AND P3, PT, R139, RZ, PT ;  /* 0x000000ff8b00720c */ /* 0x000fe40003f65070 */
[----:B------:R-:W-:Y:S01]  /*59f0*/  SEL R137, R137, RZ, !P1 ;  /* 0x000000ff89897207 */ /* 0x000fe20004800000 */
[----:B------:R-:W-:Y:S01]  /*5a00*/  IMAD.X R185, R167, 0x1, R222, P5 ;  /* 0x00000001a7b97824 */ /* 0x000fe200028e06de */
[----:B------:R-:W-:Y:S01]  /*5a10*/  ISETP.GT.AND P6, PT, R170, 0x15, PT ;  /* 0x00000015aa00780c */ /* 0x000fe20003fc4270 */
[----:B------:R-:W-:Y:S01]  /*5a20*/  LDGSTS.E [R135+0x8], desc[UR16][R188.64], P4 ;  /* 0x00008000bc877fae */ /* 0x000fe2000a121850 */
[----:B------:R-:W-:-:S02]  /*5a30*/  ISETP.NE.U32.AND P5, PT, R137, RZ, PT ;  /* 0x000000ff8900720c */ /* 0x000fc40003fa5070 */
[----:B------:R-:W-:Y:S02]  /*5a40*/  SEL R137, RZ, 0x4, !P6 ;  /* 0x00000004ff897807 */ /* 0x000fe40007000000 */
[----:B------:R-:W-:Y:S02]  /*5a50*/  ISETP.GT.AND P6, PT, R170, 0x16, PT ;  /* 0x00000016aa00780c */ /* 0x000fe40003fc4270 */
[-C--:B-1----:R-:W-:Y:S01]  /*5a60*/  LEA R182, P4, R12, R166.reuse, 0x2 ;  /* 0x000000a60cb67211 */ /* 0x082fe200078810ff */
[----:B------:R1:W-:Y:S01]  /*5a70*/  LDGSTS.E [R135+0xc], desc[UR16][R184.64], P3 ;  /* 0x0000c000b8877fae */ /* 0x0003e20009921850 */
[----:B------:R-:W-:Y:S02]  /*5a80*/  SEL R137, R137, RZ, !P1 ;  /* 0x000000ff89897207 */ /* 0x000fe40004800000 */
[----:B------:R-:W-:Y:S01]  /*5a90*/  SEL R139, RZ, 0x4, !P6 ;  /* 0x00000004ff8b7807 */ /* 0x000fe20007000000 */
[----:B------:R-:W-:Y:S01]  /*5aa0*/  IMAD.X R183, R167, 0x1, R220, P4 ;  /* 0x00000001a7b77824 */ /* 0x000fe200020e06dc */
[----:B------:R-:W-:-:S02]  /*5ab0*/  LEA R186, P4, R95, R166, 0x2 ;  /* 0x000000a65fba7211 */ /* 0x000fc400078810ff */
[----:B------:R-:W-:Y:S01]  /*5ac0*/  ISETP.NE.U32.AND P3, PT, R137, RZ, PT ;  /* 0x000000ff8900720c */ /* 0x000fe20003f65070 */
[----:B------:R-:W-:Y:S01]  /*5ad0*/  VIADD R137, R105, UR4 ;  /* 0x0000000469897c36 */ /* 0x000fe20008000000 */
[----:B------:R-:W-:Y:S01]  /*5ae0*/  SEL R139, R139, RZ, !P1 ;  /* 0x000000ff8b8b7207 */ /* 0x000fe20004800000 */
[----:B------:R-:W-:Y:S01]  /*5af0*/  IMAD.X R187, R167, 0x1, R218, P4 ;  /* 0x00000001a7bb7824 */ /* 0x000fe200020e06da */
[C---:B------:R-:W-:Y:S02]  /*5b00*/  ISETP.GT.AND P6, PT, R170.reuse, 0x17, PT ;  /* 0x00000017aa00780c */ /* 0x040fe40003fc4270 */
[----:B------:R-:W-:Y:S01]  /*5b10*/  ISETP.NE.U32.AND P4, PT, R139, RZ, PT ;  /* 0x000000ff8b00720c */ /* 0x000fe20003f85070 */
[----:B------:R-:W-:Y:S01]  /*5b20*/  LDGSTS.E [R137], desc[UR16][R182.64], P5 ;  /* 0x00000000b6897fae */ /* 0x000fe2000a921850 */
[----:B------:R-:W-:Y:S02]  /*5b30*/  SEL R139, RZ, 0x4, !P6 ;  /* 0x00000004ff8b7807 */ /* 0x000fe40007000000 */
[----:B------:R-:W-:-:S02]  /*5b40*/  ISETP.GT.AND P5, PT, R170, 0x18, PT ;  /* 0x00000018aa00780c */ /* 0x000fc40003fa4270 */
[----:B------:R-:W-:Y:S01]  /*5b50*/  SEL R139, R139, RZ, !P1 ;  /* 0x000000ff8b8b7207 */ /* 0x000fe20004800000 */
[----:B------:R2:W-:Y:S01]  /*5b60*/  LDGSTS.E [R137+0x4], desc[UR16][R186.64], P3 ;  /* 0x00004000ba897fae */ /* 0x0005e20009921850 */
[-C--:B-1----:R-:W-:Y:S02]  /*5b70*/  LEA R184, P6, R96, R166.reuse, 0x2 ;  /* 0x000000a660b87211 */ /* 0x082fe400078c10ff */
[----:B------:R-:W-:Y:S02]  /*5b80*/  ISETP.NE.U32.AND P3, PT, R139, RZ, PT ;  /* 0x000000ff8b00720c */ /* 0x000fe40003f65070 */
[----:B------:R-:W-:Y:S01]  /*5b90*/  SEL R135, RZ, 0x4, !P5 ;  /* 0x00000004ff877807 */ /* 0x000fe20006800000 */
[----:B------:R-:W-:Y:S01]  /*5ba0*/  IMAD.X R185, R167, 0x1, R216, P6 ;  /* 0x00000001a7b97824 */ /* 0x000fe200030e06d8 */
[----:B------:R-:W-:Y:S02]  /*5bb0*/  LEA R188, P6, R97, R166, 0x2 ;  /* 0x000000a661bc7211 */ /* 0x000fe400078c10ff */
[----:B------:R-:W-:-:S02]  /*5bc0*/  SEL R135, R135, RZ, !P1 ;  /* 0x000000ff87877207 */ /* 0x000fc40004800000 */
[----:B------:R-:W-:Y:S01]  /*5bd0*/  ISETP.GT.AND P5, PT, R170, 0x19, PT ;  /* 0x00000019aa00780c */ /* 0x000fe20003fa4270 */
[----:B------:R-:W-:Y:S01]  /*5be0*/  LDGSTS.E [R137+0x8], desc[UR16][R184.64], P4 ;  /* 0x00008000b8897fae */ /* 0x000fe2000a121850 */
[----:B------:R-:W-:Y:S01]  /*5bf0*/  IMAD.X R189, R167, 0x1, R214, P6 ;  /* 0x00000001a7bd7824 */ /* 0x000fe200030e06d6 */
[----:B------:R-:W-:Y:S02]  /*5c00*/  ISETP.NE.U32.AND P4, PT, R135, RZ, PT ;  /* 0x000000ff8700720c */ /* 0x000fe40003f85070 */
[----:B------:R-:W-:Y:S02]  /*5c10*/  SEL R135, RZ, 0x4, !P5 ;  /* 0x00000004ff877807 */ /* 0x000fe40006800000 */
[----:B--2---:R-:W-:Y:S01]  /*5c20*/  LEA R186, P5, R14, R166, 0x2 ;  /* 0x000000a60eba7211 */ /* 0x004fe200078a10ff */
[----:B------:R1:W-:Y:S01]  /*5c30*/  LDGSTS.E [R137+0xc], desc[UR16][R188.64], P3 ;  /* 0x0000c000bc897fae */ /* 0x0003e20009921850 */
[----:B------:R-:W-:Y:S01]  /*5c40*/  SEL R139, R135, RZ, !P1 ;  /* 0x000000ff878b7207 */ /* 0x000fe20004800000 */
[----:B------:R-:W-:Y:S01]  /*5c50*/  VIADD R135, R106, UR4 ;  /* 0x000000046a877c36 */ /* 0x000fe20008000000 */
[----:B------:R-:W-:Y:S01]  /*5c60*/  ISETP.GT.AND P3, PT, R170, 0x1a, PT ;  /* 0x0000001aaa00780c */ /* 0x000fe20003f64270 */
[----:B------:R-:W-:Y:S01]  /*5c70*/  IMAD.X R187, R167, 0x1, R212, P5 ;  /* 0x00000001a7bb7824 */ /* 0x000fe200028e06d4 */
[----:B------:R-:W-:-:S02]  /*5c80*/  ISETP.NE.U32.AND P6, PT, R139, RZ, PT ;  /* 0x000000ff8b00720c */ /* 0x000fc40003fc5070 */
[----:B------:R-:W-:Y:S02]  /*5c90*/  SEL R139, RZ, 0x4, !P3 ;  /* 0x00000004ff8b7807 */ /* 0x000fe40005800000 */
[----:B------:R-:W-:Y:S01]  /*5ca0*/  ISETP.GT.AND P5, PT, R170, 0x1b, PT ;  /* 0x0000001baa00780c */ /* 0x000fe20003fa4270 */
[----:B------:R2:W-:Y:S01]  /*5cb0*/  LDGSTS.E [R135], desc[UR16][R186.64], P4 ;  /* 0x00000000ba877fae */ /* 0x0005e2000a121850 */
[----:B------:R-:W-:Y:S02]  /*5cc0*/  SEL R139, R139, RZ, !P1 ;  /* 0x000000ff8b8b7207 */ /* 0x000fe40004800000 */
[-C--:B------:R-:W-:Y:S02]  /*5cd0*/  LEA R192, P4, R98, R166.reuse, 0x2 ;  /* 0x000000a662c07211 */ /* 0x080fe400078810ff */
[----:B-1----:R-:W-:Y:S02]  /*5ce0*/  SEL R137, RZ, 0x4, !P5 ;  /* 0x00000004ff897807 */ /* 0x002fe40006800000 */
[----:B------:R-:W-:Y:S01]  /*5cf0*/  ISETP.NE.U32.AND P5, PT, R139, RZ, PT ;  /* 0x000000ff8b00720c */ /* 0x000fe20003fa5070 */
[----:B------:R-:W-:Y:S01]  /*5d00*/  IMAD.X R193, R167, 0x1, R210, P4 ;  /* 0x00000001a7c17824 */ /* 0x000fe200020e06d2 */
[----:B------:R-:W-:-:S02]  /*5d10*/  LEA R182, P4, R99, R166, 0x2 ;  /* 0x000000a663b67211 */ /* 0x000fc400078810ff */
[----:B------:R-:W-:Y:S02]  /*5d20*/  ISETP.GT.AND P3, PT, R170, 0x1c, PT ;  /* 0x0000001caa00780c */ /* 0x000fe40003f64270 */
[----:B------:R-:W-:Y:S01]  /*5d30*/  SEL R137, R137, RZ, !P1 ;  /* 0x000000ff89897207 */ /* 0x000fe20004800000 */
[----:B------:R-:W-:Y:S01]  /*5d40*/  IMAD.X R183, R167, 0x1, R208, P4 ;  /* 0x00000001a7b77824 */ /* 0x000fe200020e06d0 */
[----:B------:R-:W-:Y:S01]  /*5d50*/  SEL R139, RZ, 0x4, !P3 ;  /* 0x00000004ff8b7807 */ /* 0x000fe20005800000 */
[----:B------:R1:W-:Y:S01]  /*5d60*/  LDGSTS.E [R135+0x4], desc[UR16][R192.64], P6 ;  /* 0x00004000c0877fae */ /* 0x0003e2000b121850 */
[----:B------:R-:W-:Y:S02]  /*5d70*/  ISETP.NE.U32.AND P3, PT, R137, RZ, PT ;  /* 0x000000ff8900720c */ /* 0x000fe40003f65070 */
[----:B------:R-:W-:Y:S01]  /*5d80*/  LEA R184, P6, R100, R166, 0x2 ;  /* 0x000000a664b87211 */ /* 0x000fe200078c10ff */
[----:B------:R-:W-:Y:S01]  /*5d90*/  LDGSTS.E [R135+0x8], desc[UR16][R182.64], P5 ;  /* 0x00008000b6877fae */ /* 0x000fe2000a921850 */
[----:B------:R-:W-:-:S02]  /*5da0*/  SEL R139, R139, RZ, !P1 ;  /* 0x000000ff8b8b7207 */ /* 0x000fc40004800000 */
[----:B------:R-:W-:Y:S01]  /*5db0*/  ISETP.GT.AND P5, PT, R170, 0x1d, PT ;  /* 0x0000001daa00780c */ /* 0x000fe20003fa4270 */
[----:B------:R-:W-:Y:S01]  /*5dc0*/  IMAD.X R185, R167, 0x1, R206, P6 ;  /* 0x00000001a7b97824 */ /* 0x000fe200030e06ce */
[----:B--2---:R-:W-:Y:S02]  /*5dd0*/  LEA R186, P6, R20, R166, 0x2 ;  /* 0x000000a614ba7211 */ /* 0x004fe400078c10ff */
[----:B------:R-:W-:Y:S02]  /*5de0*/  ISETP.NE.U32.AND P4, PT, R139, RZ, PT ;  /* 0x000000ff8b00720c */ /* 0x000fe40003f85070 */
[----:B------:R-:W-:Y:S01]  /*5df0*/  SEL R137, RZ, 0x4, !P5 ;  /* 0x00000004ff897807 */ /* 0x000fe20006800000 */
[----:B------:R-:W-:Y:S01]  /*5e00*/  IMAD.X R187, R167, 0x1, R204, P6 ;  /* 0x00000001a7bb7824 */ /* 0x000fe200030e06cc */
[----:B------:R-:W-:Y:S01]  /*5e10*/  ISETP.GT.AND P6, PT, R170, 0x1e, PT ;  /* 0x0000001eaa00780c */ /* 0x000fe20003fc4270 */
[----:B------:R2:W-:Y:S01]  /*5e20*/  LDGSTS.E [R135+0xc], desc[UR16][R184.64], P3 ;  /* 0x0000c000b8877fae */ /* 0x0005e20009921850 */
[----:B------:R-:W-:Y:S01]  /*5e30*/  SEL R139, R137, RZ, !P1 ;  /* 0x000000ff898b7207 */ /* 0x000fe20004800000 */
[----:B------:R-:W-:Y:S01]  /*5e40*/  VIADD R137, R108, UR4 ;  /* 0x000000046c897c36 */ /* 0x000fe20008000000 */
[----:B------:R-:W-:Y:S01]  /*5e50*/  ISETP.GT.AND P3, PT, R170, 0x1f, PT ;  /* 0x0000001faa00780c */ /* 0x000fe20003f64270 */
[----:B------:R-:W-:Y:S01]  /*5e60*/  ULEA UR4, UR9, UR8, 0xd ;  /* 0x0000000809047291 */ /* 0x000fe2000f8e683f */
[----:B------:R-:W-:-:S02]  /*5e70*/  ISETP.NE.U32.AND P5, PT, R139, RZ, PT ;  /* 0x000000ff8b00720c */ /* 0x000fc40003fa5070 */
[----:B------:R-:W-:Y:S01]  /*5e80*/  SEL R139, RZ, 0x4, !P6 ;  /* 0x00000004ff8b7807 */ /* 0x000fe20007000000 */
[----:B------:R3:W-:Y:S01]  /*5e90*/  LDGSTS.E [R137], desc[UR16][R186.64], P4 ;  /* 0x00000000ba897fae */ /* 0x0007e2000a121850 */
[----:B-1----:R-:W-:Y:S02]  /*5ea0*/  LEA R192, P6, R101, R166, 0x2 ;  /* 0x000000a665c07211 */ /* 0x002fe400078c10ff */
[----:B------:R-:W-:Y:S02]  /*5eb0*/  SEL R141, RZ, 0x4, !P3 ;  /* 0x00000004ff8d7807 */ /* 0x000fe40005800000 */
[----:B------:R-:W-:Y:S01]  /*5ec0*/  SEL R139, R139, RZ, !P1 ;  /* 0x000000ff8b8b7207 */ /* 0x000fe20004800000 */
[----:B------:R-:W-:Y:S01]  /*5ed0*/  IMAD.X R193, R167, 0x1, R202, P6 ;  /* 0x00000001a7c17824 */ /* 0x000fe200030e06ca */
[----:B------:R-:W-:Y:S01]  /*5ee0*/  ISETP.GE.AND P4, PT, R107, R170, PT ;  /* 0x000000aa6b00720c */ /* 0x000fe20003f86270 */
[----:B------:R-:W-:Y:S01]  /*5ef0*/  VIADD R170, R170, 0xffffffe0 ;  /* 0xffffffe0aaaa7836 */ /* 0x000fe20000000000 */
[----:B------:R-:W-:-:S02]  /*5f00*/  SEL R141, R141, RZ, !P1 ;  /* 0x000000ff8d8d7207 */ /* 0x000fc40004800000 */
[-C--:B--2---:R-:W-:Y:S01]  /*5f10*/  LEA R184, P6, R102, R166.reuse, 0x2 ;  /* 0x000000a666b87211 */ /* 0x084fe200078c10ff */
[----:B------:R1:W-:Y:S01]  /*5f20*/  LDGSTS.E [R137+0x4], desc[UR16][R192.64], P5 ;  /* 0x00004000c0897fae */ /* 0x0003e2000a921850 */
[----:B------:R-:W-:Y:S02]  /*5f30*/  ISETP.NE.U32.AND P3, PT, R139, RZ, PT ;  /* 0x000000ff8b00720c */ /* 0x000fe40003f65070 */
[----:B------:R-:W-:Y:S01]  /*5f40*/  SEL R135, RZ, 0x4, P4 ;  /* 0x00000004ff877807 */ /* 0x000fe20002000000 */
[----:B------:R-:W-:Y:S01]  /*5f50*/  IMAD.X R185, R167, 0x1, R200, P6 ;  /* 0x00000001a7b97824 */ /* 0x000fe200030e06c8 */
[----:B------:R-:W-:Y:S02]  /*5f60*/  ISETP.NE.U32.AND P4, PT, R141, RZ, PT ;  /* 0x000000ff8d00720c */ /* 0x000fe40003f85070 */
[----:B------:R-:W-:Y:S02]  /*5f70*/  LEA R182, P6, R103, R166, 0x2 ;  /* 0x000000a667b67211 */ /* 0x000fe400078c10ff */
[----:B------:R-:W-:-:S02]  /*5f80*/  SEL R135, R135, RZ, !P1 ;  /* 0x000000ff87877207 */ /* 0x000fc40004800000 */
[----:B---3--:R-:W-:Y:S01]  /*5f90*/  IADD3 R186, P5, R109, R162, RZ ;  /* 0x000000a26dba7210 */ /* 0x008fe20007fbe0ff */
[----:B------:R-:W-:Y:S01]  /*5fa0*/  IMAD.X R183, R167, 0x1, R198, P6 ;  /* 0x00000001a7b77824 */ /* 0x000fe200030e06c6 */
[----:B------:R-:W-:Y:S01]  /*5fb0*/  ISETP.NE.U32.AND P1, PT, R135, RZ, PT ;  /* 0x000000ff8700720c */ /* 0x000fe20003f25070 */
[----:B------:R2:W-:Y:S01]  /*5fc0*/  LDGSTS.E [R137+0x8], desc[UR16][R184.64], P3 ;  /* 0x00008000b8897fae */ /* 0x0005e20009921850 */
[C---:B------:R-:W-:Y:S01]  /*5fd0*/  IADD3 R188, P3, R109.reuse, R154, RZ ;  /* 0x0000009a6dbc7210 */ /* 0x040fe20007f7e0ff */
[--C-:B------:R-:W-:Y:S02]  /*5fe0*/  IMAD.X R187, R176, 0x1, R115.reuse, P5 ;  /* 0x00000001b0bb7824 */ /* 0x100fe400028e0673 */
[----:B------:R3:W-:Y:S01]  /*5ff0*/  LDGSTS.E [R137+0xc], desc[UR16][R182.64], P4 ;  /* 0x0000c000b6897fae */ /* 0x0007e2000a121850 */
[C---:B------:R-:W-:Y:S01]  /*6000*/  IADD3 R196, P4, R109.reuse, R146, RZ ;  /* 0x000000926dc47210 */ /* 0x040fe20007f9e0ff */
[--C-:B------:R-:W-:Y:S01]  /*6010*/  IMAD.X R189, R178, 0x1, R115.reuse, P3 ;  /* 0x00000001b2bd7824 */ /* 0x100fe200018e0673 */
[----:B------:R-:W-:Y:S01]  /*6020*/  IADD3 R194, P3, R109, R138, RZ ;  /* 0x0000008a6dc27210 */ /* 0x000fe20007f7e0ff */
[----:B------:R-:W-:Y:S01]  /*6030*/  VIADD R135, R3, UR4 ;  /* 0x0000000403877c36 */ /* 0x000fe20008000000 */
[----:B------:R-:W0:Y:S01]  /*6040*/  LDGDEPBAR ;  /* 0x00000000000079af */ /* 0x000e220000000000 */
[--C-:B------:R-:W-:Y:S01]  /*6050*/  IMAD.X R197, R172, 0x1, R115.reuse, P4 ;  /* 0x00000001acc57824 */ /* 0x100fe200020e0673 */
[C---:B-1----:R-:W-:Y:S01]  /*6060*/  IADD3 R192, P4, R109.reuse, R130, RZ ;  /* 0x000000826dc07210 */ /* 0x042fe20007f9e0ff */
[--C-:B------:R-:W-:Y:S01]  /*6070*/  IMAD.X R195, R164, 0x1, R115.reuse, P3 ;  /* 0x00000001a4c37824 */ /* 0x100fe200018e0673 */
[C---:B--2---:R-:W-:Y:S01]  /*6080*/  IADD3 R184, P3, R109.reuse, R122, RZ ;  /* 0x0000007a6db87210 */ /* 0x044fe20007f7e0ff */
[----:B------:R1:W-:Y:S02]  /*6090*/  LDGSTS.E [R135+0xc000], desc[UR16][R186.64], P1 ;  /* 0x0c000000ba877fae */ /* 0x0003e40008921850 */
[--C-:B------:R-:W-:Y:S01]  /*60a0*/  IMAD.X R193, R156, 0x1, R115.reuse, P4 ;  /* 0x000000019cc17824 */ /* 0x100fe200020e0673 */
[----:B---3--:R-:W-:Y:S01]  /*60b0*/  IADD3 R182, P4, R109, R120, RZ ;  /* 0x000000786db67210 */ /* 0x008fe20007f9e0ff */
[----:B------:R2:W-:Y:S01]  /*60c0*/  LDGSTS.E [R135+0xc400], desc[UR16][R188.64], P1 ;  /* 0x0c400000bc877fae */ /* 0x0005e20008921850 */
[----:B------:R-:W-:-:S02]  /*60d0*/  IMAD.X R185, R148, 0x1, R115, P3 ;  /* 0x0000000194b97824 */ /* 0x000fc400018e0673 */
[----:B------:R-:W-:Y:S01]  /*60e0*/  VIADD R137, R110, UR4 ;  /* 0x000000046e897c36 */ /* 0x000fe20008000000 */
[----:B------:R3:W-:Y:S01]  /*60f0*/  LDGSTS.E [R135+0xc800], desc[UR16][R196.64], P1 ;  /* 0x0c800000c4877fae */ /* 0x0007e20008921850 */
[----:B------:R-:W-:-:S03]  /*6100*/  IMAD.X R183, R140, 0x1, R115, P4 ;  /* 0x000000018cb77824 */ /* 0x000fc600020e0673 */
[----:B------:R4:W-:Y:S01]  /*6110*/  LDGSTS.E [R135+0xcc00], desc[UR16][R194.64], P1 ;  /* 0x0cc00000c2877fae */ /* 0x0009e20008921850 */
[C---:B-1----:R-:W-:Y:S02]  /*6120*/  IADD3 R186, P5, R109.reuse, R131, RZ ;  /* 0x000000836dba7210 */ /* 0x042fe40007fbe0ff */
[C---:B--2---:R-:W-:Y:S01]  /*6130*/  IADD3 R188, P3, R109.reuse, R158, RZ ;  /* 0x0000009e6dbc7210 */ /* 0x044fe20007f7e0ff */
[----:B------:R1:W-:Y:S02]  /*6140*/  LDGSTS.E [R135+0xd000], desc[UR16][R192.64], P1 ;  /* 0x0d000000c0877fae */ /* 0x0003e40008921850 */
[--C-:B------:R-:W-:Y:S01]  /*6150*/  IMAD.X R187, R132, 0x1, R115.reuse, P5 ;  /* 0x0000000184bb7824 */ /* 0x100fe200028e0673 */
[C---:B---3--:R-:W-:Y:S01]  /*6160*/  IADD3 R196, P4, R109.reuse, R150, RZ ;  /* 0x000000966dc47210 */ /* 0x048fe20007f9e0ff */
[----:B------:R-:W-:Y:S01]  /*6170*/  IMAD.X R189, R174, 0x1, R115, P3 ;  /* 0x00000001aebd7824 */ /* 0x000fe200018e0673 */
[----:B------:R2:W-:Y:S01]  /*6180*/  LDGSTS.E [R135+0xd400], desc[UR16][R184.64], P1 ;  /* 0x0d400000b8877fae */ /* 0x0005e20008921850 */
[----:B----4-:R-:W-:-:S02]  /*6190*/  IADD3 R194, P3, R109, R142, RZ ;  /* 0x0000008e6dc27210 */ /* 0x010fc40007f7e0ff */
[--C-:B------:R-:W-:Y:S01]  /*61a0*/  IMAD.X R197, R116, 0x1, R115.reuse, P4 ;  /* 0x0000000174c57824 */ /* 0x100fe200020e0673 */
[----:B------:R3:W-:Y:S01]  /*61b0*/  LDGSTS.E [R135+0xd800], desc[UR16][R182.64], P1 ;  /* 0x0d800000b6877fae */ /* 0x0007e20008921850 */
[C---:B-1----:R-:W-:Y:S01]  /*61c0*/  IADD3 R192, P4, R109.reuse, R134, RZ ;  /* 0x000000866dc07210 */ /* 0x042fe20007f9e0ff */
[--C-:B------:R-:W-:Y:S02]  /*61d0*/  IMAD.X R195, R168, 0x1, R115.reuse, P3 ;  /* 0x00000001a8c37824 */ /* 0x100fe400018e0673 */
[----:B------:R1:W-:Y:S02]  /*61e0*/  LDGSTS.E [R135+0xdc00], desc[UR16][R186.64], P1 ;  /* 0x0dc00000ba877fae */ /* 0x0003e40008921850 */
[----:B------:R-:W-:Y:S01]  /*61f0*/  IMAD.X R193, R160, 0x1, R115, P4 ;  /* 0x00000001a0c17824 */ /* 0x000fe200020e0673 */
[C---:B--2---:R-:W-:Y:S01]  /*6200*/  IADD3 R184, P4, R109.reuse, R124, RZ ;  /* 0x0000007c6db87210 */ /* 0x044fe20007f9e0ff */
[----:B------:R2:W-:Y:S01]  /*6210*/  LDGSTS.E [R137+0xc200], desc[UR16][R188.64], P1 ;  /* 0x0c200000bc897fae */ /* 0x0005e20008921850 */
[----:B---3--:R-:W-:-:S03]  /*6220*/  IADD3 R182, P3, R109, R126, RZ ;  /* 0x0000007e6db67210 */ /* 0x008fc60007f7e0ff */
[--C-:B------:R-:W-:Y:S01]  /*6230*/  IMAD.X R185, R144, 0x1, R115.reuse, P4 ;  /* 0x0000000190b97824 */ /* 0x100fe200020e0673 */
[----:B------:R3:W-:Y:S01]  /*6240*/  LDGSTS.E [R137+0xc600], desc[UR16][R196.64], P1 ;  /* 0x0c600000c4897fae */ /* 0x0007e20008921850 */
[--C-:B------:R-:W-:Y:S01]  /*6250*/  IMAD.X R183, R152, 0x1, R115.reuse, P3 ;  /* 0x0000000198b77824 */ /* 0x100fe200018e0673 */
[C---:B-1----:R-:W-:Y:S02]  /*6260*/  IADD3 R186, P3, R109.reuse, R118, RZ ;  /* 0x000000766dba7210 */ /* 0x042fe40007f7e0ff */
[----:B------:R3:W-:Y:S01]  /*6270*/  LDGSTS.E [R137+0xca00], desc[UR16][R194.64], P1 ;  /* 0x0ca00000c2897fae */ /* 0x0007e20008921850 */
[----:B------:R-:W-:Y:S02]  /*6280*/  IADD3 R118, P4, R118, R121, RZ ;  /* 0x0000007976767210 */ /* 0x000fe40007f9e0ff */
[----:B--2---:R-:W-:Y:S01]  /*6290*/  IADD3 R188, P5, R109, R133, RZ ;  /* 0x000000856dbc7210 */ /* 0x004fe20007fbe0ff */
[C---:B------:R-:W-:Y:S01]  /*62a0*/  IMAD.X R187, R136.reuse, 0x1, R115, P3 ;  /* 0x0000000188bb7824 */ /* 0x040fe200018e0673 */
[-C--:B------:R-:W-:Y:S01]  /*62b0*/  IADD3 R133, P6, R133, R121.reuse, RZ ;  /* 0x0000007985857210 */ /* 0x080fe20007fde0ff */
[----:B------:R-:W-:Y:S01]  /*62c0*/  IMAD.X R136, R136, 0x1, R119, P4 ;  /* 0x0000000188887824 */ /* 0x000fe200020e0677 */
[-C--:B------:R-:W-:Y:S01]  /*62d0*/  IADD3 R130, P4, R130, R121.reuse, RZ ;  /* 0x0000007982827210 */ /* 0x080fe20007f9e0ff */
[C---:B------:R-:W-:Y:S01]  /*62e0*/  IMAD.X R189, R128.reuse, 0x1, R115, P5 ;  /* 0x0000000180bd7824 */ /* 0x040fe200028e0673 */
[-C--:B------:R-:W-:Y:S01]  /*62f0*/  IADD3 R131, P5, R131, R121.reuse, RZ ;  /* 0x0000007983837210 */ /* 0x080fe20007fbe0ff */
[----:B------:R3:W-:Y:S01]  /*6300*/  LDGSTS.E [R137+0xce00], desc[UR16][R192.64], P1 ;  /* 0x0ce00000c0897fae */ /* 0x0007e20008921850 */
[--C-:B------:R-:W-:Y:S01]  /*6310*/  IMAD.X R128, R128, 0x1, R119.reuse, P6 ;  /* 0x0000000180807824 */ /* 0x100fe200030e0677 */
[-C--:B------:R-:W-:Y:S01]  /*6320*/  IADD3 R120, P3, R120, R121.reuse, RZ ;  /* 0x0000007978787210 */ /* 0x080fe20007f7e0ff */
[--C-:B------:R-:W-:Y:S01]  /*6330*/  IMAD.X R156, R156, 0x1, R119.reuse, P4 ;  /* 0x000000019c9c7824 */ /* 0x100fe200020e0677 */
[----:B------:R3:W-:Y:S01]  /*6340*/  LDGSTS.E [R137+0xd200], desc[UR16][R182.64], P1 ;  /* 0x0d200000b6897fae */ /* 0x0007e20008921850 */
[-C--:B------:R-:W-:Y:S01]  /*6350*/  IADD3 R150, P4, R150, R121.reuse, RZ ;  /* 0x0000007996967210 */ /* 0x080fe20007f9e0ff */
[--C-:B------:R-:W-:Y:S01]  /*6360*/  IMAD.X R132, R132, 0x1, R119.reuse, P5 ;  /* 0x0000000184847824 */ /* 0x100fe200028e0677 */
[-C--:B------:R-:W-:Y:S01]  /*6370*/  IADD3 R122, P6, R122, R121.reuse, RZ ;  /* 0x000000797a7a7210 */ /* 0x080fe20007fde0ff */
[----:B------:R3:W-:Y:S01]  /*6380*/  LDGSTS.E [R137+0xd600], desc[UR16][R184.64], P1 ;  /* 0x0d600000b8897fae */ /* 0x0007e20008921850 */
[-C--:B------:R-:W-:Y:S01]  /*6390*/  IADD3 R126, P5, R126, R121.reuse, RZ ;  /* 0x000000797e7e7210 */ /* 0x080fe20007fbe0ff */
[--C-:B------:R-:W-:Y:S01]  /*63a0*/  IMAD.X R116, R116, 0x1, R119.reuse, P4 ;  /* 0x0000000174747824 */ /* 0x100fe200020e0677 */
[----:B------:R-:W-:Y:S01]  /*63b0*/  ISETP.NE.U32.AND P4, PT, R125, R180, PT ;  /* 0x000000b47d00720c */ /* 0x000fe20003f85070 */
        /* <DEDUP_REMOVED lines=17> */
[----:B------:R-:W-:Y:S01]  /*64d0*/  IADD3 R158, P1, R158, R121, RZ ;  /* 0x000000799e9e7210 */ /* 0x000fe20007f3e0ff */
[----:B------:R-:W0:Y:S01]  /*64e0*/  LDGDEPBAR ;  /* 0x00000000000079af */ /* 0x000e220000000000 */
[----:B------:R-:W-:Y:S01]  /*64f0*/  LEA R166, P5, R111, R166, 0x2 ;  /* 0x000000a66fa67211 */ /* 0x000fe200078a10ff */
[----:B------:R-:W-:-:S02]  /*6500*/  IMAD.X R178, R178, 0x1, R119, P3 ;  /* 0x00000001b2b27824 */ /* 0x000fc400018e0677 */
[--C-:B------:R-:W-:Y:S02]  /*6510*/  IMAD.X R174, R174, 0x1, R119.reuse, P1 ;  /* 0x00000001aeae7824 */ /* 0x100fe400008e0677 */
[----:B------:R-:W-:Y:S02]  /*6520*/  IMAD.X R176, R176, 0x1, R119, P6 ;  /* 0x00000001b0b07824 */ /* 0x000fe400030e0677 */
[----:B------:R-:W-:Y:S01]  /*6530*/  IMAD.X R167, R167, 0x1, R190, P5 ;  /* 0x00000001a7a77824 */ /* 0x000fe200028e06be */
[----:B---3--:R-:W-:Y:S06]  /*6540*/  @P4 BRA `(.L_x_1) ;  /* 0xffffffe800204947 */ /* 0x008fec000383ffff */
.L_x_0:
[----:B------:R-:W-:Y:S02]  /*6550*/  WARPGROUP.DEPBAR.LE gsb0, 0x0 ;  /* 0x00008000000079c5 */ /* 0x000fe40000010000 */
[----:B------:R-:W-:-:S04]  /*6560*/  DEPBAR.LE SB0, 0x0 ;  /* 0x000080000000791a */ /* 0x000fc80000000000 */
[----:B------:R-:W-:Y:S01]  /*6570*/  LOP3.LUT R112, R112, 0xf0, RZ, 0xc0, !PT ;  /* 0x000000f070707812 */ /* 0x000fe200078ec0ff */
[C---:B------:R-:W-:Y:S01]  /*6580*/  VIADD R10, R4.reuse, 0x2 ;  /* 0x00000002040a7836 */ /* 0x040fe20000000000 */
[----:B------:R-:W-:Y:S01]  /*6590*/  LOP3.LUT R113, R113, 0x400, RZ, 0xc0, !PT ;  /* 0x0000040071717812 */ /* 0x000fe200078ec0ff */
[----:B------:R-:W-:Y:S01]  /*65a0*/  VIADD R8, R4, 0x3 ;  /* 0x0000000304087836 */ /* 0x000fe20000000000 */
[----:B------:R-:W-:Y:S01]  /*65b0*/  LEA R0, R0, UR8, 0x4 ;  /* 0x0000000800007c11 */ /* 0x000fe2000f8e20ff */
[----:B------:R-:W-:Y:S01]  /*65c0*/  BAR.SYNC.DEFER_BLOCKING 0x0 ;  /* 0x0000000000007b1d */ /* 0x000fe20000010000 */
[----:B------:R-:W-:Y:S01]  /*65d0*/  IADD3 R113, R113, UR8, R112 ;  /* 0x0000000871717c10 */ /* 0x000fe2000fffe070 */
[----:B------:R-:W-:Y:S01]  /*65e0*/  IMAD.MOV.U32 R9, RZ, RZ, R58 ;  /* 0x000000ffff097224 */ /* 0x000fe200078e003a */
[-C--:B------:R-:W-:Y:S01]  /*65f0*/  ISETP.LT.AND P6, PT, R10, R123.reuse, !P0 ;  /* 0x0000007b0a00720c */ /* 0x080fe200047c1270 */
[----:B------:R-:W-:Y:S01]  /*6600*/  IMAD.MOV.U32 R10, RZ, RZ, R24 ;  /* 0x000000ffff0a7224 */ /* 0x000fe200078e0018 */
[----:B------:R-:W-:Y:S01]  /*6610*/  ISETP.LT.AND P3, PT, R8, R123, !P0 ;  /* 0x0000007b0800720c */ /* 0x000fe20004761270 */
[----:B------:R-:W-:Y:S01]  /*6620*/  IMAD R113, R2, 0x8, R113 ;  /* 0x0000000802717824 */ /* 0x000fe200078e0271 */
[----:B------:R-:W-:Y:S01]  /*6630*/  ULDC UR4, c[0x0][0x244] ;  /* 0x0000910000047ab9 */ /* 0x000fe20000000800 */
[----:B------:R-:W-:Y:S01]  /*6640*/  IMAD.MOV.U32 R8, RZ, RZ, R56 ;  /* 0x000000ffff087224 */ /* 0x000fe200078e0038 */
[----:B------:R-:W-:Y:S01]  /*6650*/  ULDC.64 UR6, c[0x0][0x220] ;  /* 0x0000880000067ab9 */ /* 0x000fe20000000a00 */
[----:B------:R-:W-:Y:S01]  /*6660*/  IMAD.MOV.U32 R11, RZ, RZ, R26 ;  /* 0x000000ffff0b7224 */ /* 0x000fe200078e001a */
[----:B------:R-:W-:Y:S01]  /*6670*/  ULDC UR5, c[0x0][0x248] ;  /* 0x0000920000057ab9 */ /* 0x000fe20000000800 */
[----:B------:R-:W-:-:S02]  /*6680*/  IMAD.MOV.U32 R12, RZ, RZ, R57 ;  /* 0x000000ffff0c7224 */ /* 0x000fc400078e0039 */
[----:B------:R-:W-:Y:S02]  /*6690*/  IMAD.MOV.U32 R13, RZ, RZ, R59 ;  /* 0x000000ffff0d7224 */ /* 0x000fe400078e003b */
[----:B------:R-:W-:Y:S02]  /*66a0*/  IMAD.MOV.U32 R14, RZ, RZ, R25 ;  /* 0x000000ffff0e7224 */ /* 0x000fe400078e0019 */
[----:B------:R-:W-:Y:S02]  /*66b0*/  IMAD.MOV.U32 R15, RZ, RZ, R27 ;  /* 0x000000ffff0f7224 */ /* 0x000fe400078e001b */
[----:B------:R-:W-:Y:S02]  /*66c0*/  IMAD.MOV.U32 R16, RZ, RZ, R60 ;  /* 0x000000ffff107224 */ /* 0x000fe400078e003c */
[----:B------:R-:W-:Y:S01]  /*66d0*/  IMAD.MOV.U32 R17, RZ, RZ, R62 ;  /* 0x000000ffff117224 */ /* 0x000fe200078e003e */
[----:B------:R1:W-:Y:S01]  /*66e0*/  STSM.16.M88.4 [R113], R8 ;  /* 0x0000000871007844 */ /* 0x0003e20000000200 */
[----:B------:R-:W-:-:S02]  /*66f0*/  IMAD.MOV.U32 R18, RZ, RZ, R28 ;  /* 0x000000ffff127224 */ /* 0x000fc400078e001c */
[----:B------:R-:W-:Y:S01]  /*6700*/  IMAD.MOV.U32 R19, RZ, RZ, R30 ;  /* 0x000000ffff137224 */ /* 0x000fe200078e001e */
[----:B------:R-:W-:Y:S01]  /*6710*/  BAR.SYNC.DEFER_BLOCKING 0x0 ;  /* 0x0000000000007b1d */ /* 0x000fe20000010000 */
[----:B------:R-:W-:Y:S02]  /*6720*/  IMAD.MOV.U32 R20, RZ, RZ, R61 ;  /* 0x000000ffff147224 */ /* 0x000fe400078e003d */
[----:B------:R-:W-:Y:S02]  /*6730*/  IMAD.MOV.U32 R21, RZ, RZ, R63 ;  /* 0x000000ffff157224 */ /* 0x000fe400078e003f */
[----:B------:R-:W-:Y:S02]  /*6740*/  IMAD.MOV.U32 R22, RZ, RZ, R29 ;  /* 0x000000ffff167224 */ /* 0x000fe400078e001d */
[----:B------:R-:W-:Y:S02]  /*6750*/  IMAD.MOV.U32 R23, RZ, RZ, R31 ;  /* 0x000000ffff177224 */ /* 0x000fe400078e001f */
[----:B------:R-:W-:-:S02]  /*6760*/  IMAD.MOV.U32 R26, RZ, RZ, R41 ;  /* 0x000000ffff1a7224 */ /* 0x000fc400078e0029 */
[----:B------:R-:W-:Y:S02]  /*6770*/  IMAD.MOV.U32 R27, RZ, RZ, R43 ;  /* 0x000000ffff1b7224 */ /* 0x000fe400078e002b */
[----:B-1----:R-:W-:Y:S02]  /*6780*/  IMAD.MOV.U32 R8, RZ, RZ, R64 ;  /* 0x000000ffff087224 */ /* 0x002fe400078e0040 */
[----:B------:R-:W-:Y:S02]  /*6790*/  IMAD.MOV.U32 R9, RZ, RZ, R66 ;  /* 0x000000ffff097224 */ /* 0x000fe400078e0042 */
[----:B------:R-:W-:Y:S02]  /*67a0*/  IMAD.MOV.U32 R10, RZ, RZ, R32 ;  /* 0x000000ffff0a7224 */ /* 0x000fe400078e0020 */
[----:B------:R-:W-:Y:S02]  /*67b0*/  IMAD.MOV.U32 R11, RZ, RZ, R34 ;  /* 0x000000ffff0b7224 */ /* 0x000fe400078e0022 */
[----:B------:R-:W-:-:S02]  /*67c0*/  IMAD.MOV.U32 R24, RZ, RZ, R73 ;  /* 0x000000ffff187224 */ /* 0x000fc400078e0049 */
[----:B------:R-:W-:Y:S01]  /*67d0*/  IMAD.MOV.U32 R25, RZ, RZ, R75 ;  /* 0x000000ffff197224 */ /* 0x000fe200078e004b */
[----:B------:R-:W1:Y:S01]  /*67e0*/  LDS.128 R96, [R0] ;  /* 0x0000000000607984 */ /* 0x000e620000000c00 */
[----:B------:R-:W-:Y:S02]  /*67f0*/  IMAD.MOV.U32 R28, RZ, RZ, R77 ;  /* 0x000000ffff1c7224 */ /* 0x000fe400078e004d */
[----:B------:R-:W-:Y:S01]  /*6800*/  IMAD.MOV.U32 R29, RZ, RZ, R79 ;  /* 0x000000ffff1d7224 */ /* 0x000fe200078e004f */
[----:B------:R-:W-:Y:S01]  /*6810*/  BAR.SYNC.DEFER_BLOCKING 0x0 ;  /* 0x0000000000007b1d */ /* 0x000fe20000010000 */
[----:B------:R-:W-:Y:S02]  /*6820*/  IMAD.MOV.U32 R30, RZ, RZ, R45 ;  /* 0x000000ffff1e7224 */ /* 0x000fe400078e002d */
[----:B------:R-:W-:Y:S02]  /*6830*/  IMAD.MOV.U32 R31, RZ, RZ, R47 ;  /* 0x000000ffff1f7224 */ /* 0x000fe400078e002f */
[----:B------:R-:W-:-:S02]  /*6840*/  IMAD.MOV.U32 R32, RZ, RZ, R80 ;  /* 0x000000ffff207224 */ /* 0x000fc400078e0050 */
[----:B------:R-:W-:Y:S02]  /*6850*/  IMAD.MOV.U32 R34, RZ, RZ, R48 ;  /* 0x000000ffff227224 */ /* 0x000fe400078e0030 */
[----:B------:R-:W-:Y:S02]  /*6860*/  IMAD.MOV.U32 R45, RZ, RZ, R83 ;  /* 0x000000ffff2d7224 */ /* 0x000fe400078e0053 */
[----:B------:R-:W-:Y:S02]  /*6870*/  IMAD.MOV.U32 R47, RZ, RZ, R51 ;  /* 0x000000ffff2f7224 */ /* 0x000fe400078e0033 */
[----:B------:R-:W-:Y:S02]  /*6880*/  IMAD.MOV.U32 R48, RZ, RZ, R84 ;  /* 0x000000ffff307224 */ /* 0x000fe400078e0054 */
[----:B------:R-:W-:Y:S02]  /*6890*/  IMAD.MOV.U32 R51, RZ, RZ, R54 ;  /* 0x000000ffff337224 */ /* 0x000fe400078e0036 */
[----:B------:R-:W-:-:S02]  /*68a0*/  IMAD R2, R5, UR4, RZ ;  /* 0x0000000405027c24 */ /* 0x000fc4000f8e02ff */
[C---:B------:R-:W-:Y:S02]  /*68b0*/  VIADD R6, R4.reuse, 0x4 ;  /* 0x0000000404067836 */ /* 0x040fe40000000000 */
[----:B------:R-:W-:Y:S01]  /*68c0*/  IMAD R5, R4, UR5, RZ ;  /* 0x0000000504057c24 */ /* 0x000fe2000f8e02ff */
[C---:B------:R-:W-:Y:S01]  /*68d0*/  LEA R3, P1, R2.reuse, UR6, 0x2 ;  /* 0x0000000602037c11 */ /* 0x040fe2000f8210ff */
[----:B------:R2:W-:Y:S01]  /*68e0*/  STSM.16.M88.4 [R113], R12 ;  /* 0x0000000c71007844 */ /* 0x0005e20000000200 */
[----:B------:R-:W-:Y:S02]  /*68f0*/  BAR.SYNC.DEFER_BLOCKING 0x0 ;  /* 0x0000000000007b1d */ /* 0x000fe40000010000 */
[----:B------:R-:W-:Y:S02]  /*6900*/  LEA.HI.X.SX32 R2, R2, UR7, 0x2, P1 ;  /* 0x0000000702027c11 */ /* 0x000fe400088f16ff */
[-C--:B------:R-:W-:Y:S02]  /*6910*/  ISETP.LT.AND P1, PT, R4, R123.reuse, !P0 ;  /* 0x0000007b0400720c */ /* 0x080fe40004721270 */
[----:B------:R-:W-:-:S02]  /*6920*/  ISETP.LT.AND P5, PT, R6, R123, !P0 ;  /* 0x0000007b0600720c */ /* 0x000fc400047a1270 */
[----:B------:R-:W-:-:S04]  /*6930*/  LEA R6, P4, R5, R3, 0x2 ;  /* 0x0000000305067211 */ /* 0x000fc800078810ff */
[----:B------:R-:W-:Y:S01]  /*6940*/  LEA.HI.X.SX32 R7, R5, R2, 0x2, P4 ;  /* 0x0000000205077211 */ /* 0x000fe200020f16ff */
[----:B--2---:R-:W-:Y:S02]  /*6950*/  IMAD.MOV.U32 R12, RZ, RZ, R65 ;  /* 0x000000ffff0c7224 */ /* 0x004fe400078e0041 */
[----:B------:R-:W-:Y:S02]  /*6960*/  IMAD.MOV.U32 R13, RZ, RZ, R67 ;  /* 0x000000ffff0d7224 */ /* 0x000fe400078e0043 */
[----:B------:R-:W-:Y:S02]  /*6970*/  IMAD.MOV.U32 R14, RZ, RZ, R33 ;  /* 0x000000ffff0e7224 */ /* 0x000fe400078e0021 */
[----:B------:R-:W-:Y:S02]  /*6980*/  IMAD.MOV.U32 R15, RZ, RZ, R35 ;  /* 0x000000ffff0f7224 */ /* 0x000fe400078e0023 */
[----:B------:R-:W-:Y:S02]  /*6990*/  IMAD.MOV.U32 R33, RZ, RZ, R82 ;  /* 0x000000ffff217224 */ /* 0x000fe400078e0052 */
[----:B------:R-:W-:Y:S01]  /*69a0*/  IMAD.MOV.U32 R35, RZ, RZ, R50 ;  /* 0x000000ffff237224 */ /* 0x000fe200078e0032 */
[----:B------:R-:W2:Y:S01]  /*69b0*/  LDS.128 R92, [R0] ;  /* 0x00000000005c7984 */ /* 0x000ea20000000c00 */
[----:B------:R-:W-:Y:S01]  /*69c0*/  IMAD.MOV.U32 R50, RZ, RZ, R52 ;  /* 0x000000ffff327224 */ /* 0x000fe200078e0034 */
[----:B------:R-:W-:Y:S06]  /*69d0*/  BAR.SYNC.DEFER_BLOCKING 0x0 ;  /* 0x0000000000007b1d */ /* 0x000fec0000010000 */
[----:B------:R3:W-:Y:S02]  /*69e0*/  STSM.16.M88.4 [R113], R16 ;  /* 0x0000001071007844 */ /* 0x0007e40000000200 */
[----:B------:R-:W-:Y:S01]  /*69f0*/  BAR.SYNC.DEFER_BLOCKING 0x0 ;  /* 0x0000000000007b1d */ /* 0x000fe20000010000 */
[----:B---3--:R-:W-:-:S02]  /*6a00*/  IMAD.MOV.U32 R16, RZ, RZ, R68 ;  /* 0x000000ffff107224 */ /* 0x008fc400078e0044 */
[----:B------:R-:W-:Y:S02]  /*6a10*/  IMAD.MOV.U32 R17, RZ, RZ, R70 ;  /* 0x000000ffff117224 */ /* 0x000fe400078e0046 */
[----:B------:R-:W-:Y:S02]  /*6a20*/  IMAD.MOV.U32 R18, RZ, RZ, R36 ;  /* 0x000000ffff127224 */ /* 0x000fe400078e0024 */
[----:B------:R-:W-:Y:S02]  /*6a30*/  IMAD.MOV.U32 R19, RZ, RZ, R38 ;  /* 0x000000ffff137224 */ /* 0x000fe400078e0026 */
[----:B------:R-:W-:Y:S02]  /*6a40*/  IMAD.MOV.U32 R68, RZ, RZ, R85 ;  /* 0x000000ffff447224 */ /* 0x000fe400078e0055 */
[----:B------:R-:W-:Y:S01]  /*6a50*/  IMAD.MOV.U32 R70, RZ, RZ, R53 ;  /* 0x000000ffff467224 */ /* 0x000fe200078e0035 */
[----:B------:R-:W3:Y:S01]  /*6a60*/  LDS.128 R88, [R0] ;  /* 0x0000000000587984 */ /* 0x000ee20000000c00 */
[----:B------:R-:W-:Y:S06]  /*6a70*/  BAR.SYNC.DEFER_BLOCKING 0x0 ;  /* 0x0000000000007b1d */ /* 0x000fec0000010000 */
[----:B------:R4:W-:Y:S02]  /*6a80*/  STSM.16.M88.4 [R113], R20 ;  /* 0x0000001471007844 */ /* 0x0009e40000000200 */
[----:B------:R-:W-:Y:S01]  /*6a90*/  BAR.SYNC.DEFER_BLOCKING 0x0 ;  /* 0x0000000000007b1d */ /* 0x000fe20000010000 */
[----:B----4-:R-:W-:-:S02]  /*6aa0*/  IMAD.MOV.U32 R22, RZ, RZ, R37 ;  /* 0x000000ffff167224 */ /* 0x010fc400078e0025 */
[----:B------:R-:W-:Y:S02]  /*6ab0*/  IMAD.MOV.U32 R23, RZ, RZ, R39 ;  /* 0x000000ffff177224 */ /* 0x000fe400078e0027 */
[----:B------:R-:W-:Y:S02]  /*6ac0*/  IMAD.MOV.U32 R20, RZ, RZ, R69 ;  /* 0x000000ffff147224 */ /* 0x000fe400078e0045 */
[----:B------:R-:W-:Y:S02]  /*6ad0*/  IMAD.MOV.U32 R21, RZ, RZ, R71 ;  /* 0x000000ffff157224 */ /* 0x000fe400078e0047 */
[----:B------:R-:W-:Y:S02]  /*6ae0*/  IMAD.MOV.U32 R69, RZ, RZ, R87 ;  /* 0x000000ffff457224 */ /* 0x000fe400078e0057 */
[----:B------:R-:W-:Y:S01]  /*6af0*/  IMAD.MOV.U32 R71, RZ, RZ, R55 ;  /* 0x000000ffff477224 */ /* 0x000fe200078e0037 */
[----:B------:R-:W4:Y:S01]  /*6b00*/  LDS.128 R64, [R0] ;  /* 0x0000000000407984 */ /* 0x000f220000000c00 */
[----:B------:R-:W-:Y:S06]  /*6b10*/  BAR.SYNC.DEFER_BLOCKING 0x0 ;  /* 0x0000000000007b1d */ /* 0x000fec0000010000 */
[----:B------:R-:W-:Y:S02]  /*6b20*/  STSM.16.M88.4 [R113], R8 ;  /* 0x0000000871007844 */ /* 0x000fe40000000200 */
[----:B------:R-:W-:Y:S06]  /*6b30*/  BAR.SYNC.DEFER_BLOCKING 0x0 ;  /* 0x0000000000007b1d */ /* 0x000fec0000010000 */
[----:B------:R-:W5:Y:S02]  /*6b40*/  LDS.128 R60, [R0] ;  /* 0x00000000003c7984 */ /* 0x000f640000000c00 */
[----:B------:R-:W-:Y:S06]  /*6b50*/  BAR.SYNC.DEFER_BLOCKING 0x0 ;  /* 0x0000000000007b1d */ /* 0x000fec0000010000 */
[----:B------:R1:W-:Y:S02]  /*6b60*/  STSM.16.M88.4 [R113], R12 ;  /* 0x0000000c71007844 */ /* 0x0003e40000000200 */
[----:B------:R-:W-:Y:S01]  /*6b70*/  BAR.SYNC.DEFER_BLOCKING 0x0 ;  /* 0x0000000000007b1d */ /* 0x000fe20000010000 */
[----:B-1----:R-:W-:-:S02]  /*6b80*/  IMAD.MOV.U32 R14, RZ, RZ, R40 ;  /* 0x000000ffff0e7224 */ /* 0x002fc400078e0028 */
[----:B------:R-:W-:Y:S02]  /*6b90*/  IMAD.MOV.U32 R15, RZ, RZ, R42 ;  /* 0x000000ffff0f7224 */ /* 0x000fe400078e002a */
[----:B------:R-:W-:Y:S02]  /*6ba0*/  IMAD.MOV.U32 R12, RZ, RZ, R72 ;  /* 0x000000ffff0c7224 */ /* 0x000fe400078e0048 */
[----:B------:R-:W-:Y:S01]  /*6bb0*/  IMAD.MOV.U32 R13, RZ, RZ, R74 ;  /* 0x000000ffff0d7224 */ /* 0x000fe200078e004a */
[----:B------:R-:W1:Y:S01]  /*6bc0*/  LDS.128 R56, [R0] ;  /* 0x0000000000387984 */ /* 0x000e620000000c00 */
[----:B------:R-:W-:Y:S06]  /*6bd0*/  BAR.SYNC.DEFER_BLOCKING 0x0 ;  /* 0x0000000000007b1d */ /* 0x000fec0000010000 */
[----:B------:R-:W-:Y:S02]  /*6be0*/  STSM.16.M88.4 [R113], R16 ;  /* 0x0000001071007844 */ /* 0x000fe40000000200 */
[----:B------:R-:W-:Y:S06]  /*6bf0*/  BAR.SYNC.DEFER_BLOCKING 0x0 ;  /* 0x0000000000007b1d */ /* 0x000fec0000010000 */
[----:B------:R-:W1:Y:S02]  /*6c00*/  LDS.128 R36, [R0] ;  /* 0x0000000000247984 */ /* 0x000e640000000c00 */
[----:B------:R-:W-:Y:S06]  /*6c10*/  BAR.SYNC.DEFER_BLOCKING 0x0 ;  /* 0x0000000000007b1d */ /* 0x000fec0000010000 */
[----:B------:R2:W-:Y:S02]  /*6c20*/  STSM.16.M88.4 [R113], R20 ;  /* 0x0000001471007844 */ /* 0x0005e40000000200 */
[----:B------:R-:W-:Y:S01]  /*6c30*/  BAR.SYNC.DEFER_BLOCKING 0x0 ;  /* 0x0000000000007b1d */ /* 0x000fe20000010000 */
[----:B--2---:R-:W-:-:S02]  /*6c40*/  IMAD.MOV.U32 R20, RZ, RZ, R76 ;  /* 0x000000ffff147224 */ /* 0x004fc400078e004c */
        /* <DEDUP_REMOVED lines=8> */
[----:B------:R-:W-:Y:S02]  /*6cd0*/  STSM.16.M88.4 [R113], R12 ;  /* 0x0000000c71007844 */ /* 0x000fe40000000200 */
[----:B------:R-:W-:Y:S06]  /*6ce0*/  BAR.SYNC.DEFER_BLOCKING 0x0 ;  /* 0x0000000000007b1d */ /* 0x000fec0000010000 */
[----:B------:R-:W2:Y:S02]  /*6cf0*/  LDS.128 R8, [R0] ;  /* 0x0000000000087984 */ /* 0x000ea40000000c00 */
        /* <DEDUP_REMOVED lines=17> */
[----:B------:R3:W-:Y:S02]  /*6e10*/  STSM.16.M88.4 [R113], R44 ;  /* 0x0000002c71007844 */ /* 0x0007e40000000200 */
[----:B------:R-:W-:Y:S01]  /*6e20*/  BAR.SYNC.DEFER_BLOCKING 0x0 ;  /* 0x0000000000007b1d */ /* 0x000fe20000010000 */
[----:B---3--:R-:W-:-:S02]  /*6e30*/  VIADD R45, R5, UR5 ;  /* 0x00000005052d7c36 */ /* 0x008fc40008000000 */
[----:B------:R-:W-:Y:S02]  /*6e40*/  VIADD R46, R4, 0x5 ;  /* 0x00000005042e7836 */ /* 0x000fe40000000000 */
[C---:B------:R-:W-:Y:S01]  /*6e50*/  VIADD R5, R45.reuse, UR5 ;  /* 0x000000052d057c36 */ /* 0x040fe20008000000 */
[----:B------:R-:W-:-:S04]  /*6e60*/  LEA R44, P4, R45, R3, 0x2 ;  /* 0x000000032d2c7211 */ /* 0x000fc800078810ff */
[----:B------:R-:W-:Y:S01]  /*6e70*/  LEA.HI.X.SX32 R45, R45, R2, 0x2, P4 ;  /* 0x000000022d2d7211 */ /* 0x000fe200020f16ff */
[----:B------:R-:W3:Y:S01]  /*6e80*/  LDS.128 R28, [R0] ;  /* 0x00000000001c7984 */ /* 0x000ee20000000c00 */
[----:B------:R-:W-:Y:S06]  /*6e90*/  BAR.SYNC.DEFER_BLOCKING 0x0 ;  /* 0x0000000000007b1d */ /* 0x000fec0000010000 */
[----:B------:R4:W-:Y:S02]  /*6ea0*/  STSM.16.M88.4 [R113], R48 ;  /* 0x0000003071007844 */ /* 0x0009e40000000200 */
[----:B------:R-:W-:Y:S01]  /*6eb0*/  BAR.SYNC.DEFER_BLOCKING 0x0 ;  /* 0x0000000000007b1d */ /* 0x000fe20000010000 */
[----:B----4-:R-:W-:-:S02]  /*6ec0*/  VIADD R48, R4, 0x6 ;  /* 0x0000000604307836 */ /* 0x010fc40000000000 */
[----:B------:R-:W-:Y:S02]  /*6ed0*/  VIADD R49, R5, UR5 ;  /* 0x0000000505317c36 */ /* 0x000fe40008000000 */
[----:B------:R-:W-:Y:S01]  /*6ee0*/  VIADD R50, R4, 0x8 ;  /* 0x0000000804327836 */ /* 0x000fe20000000000 */
[----:B------:R-:W4:Y:S02]  /*6ef0*/  LDS.128 R32, [R0] ;  /* 0x0000000000207984 */ /* 0x000f240000000c00 */
[----:B------:R-:W-:Y:S06]  /*6f00*/  BAR.SYNC.DEFER_BLOCKING 0x0 ;  /* 0x0000000000007b1d */ /* 0x000fec0000010000 */
[----:B------:R-:W-:Y:S02]  /*6f10*/  STSM.16.M88.4 [R113], R68 ;  /* 0x0000004471007844 */ /* 0x000fe40000000200 */
[----:B------:R-:W-:Y:S06]  /*6f20*/  BAR.SYNC.DEFER_BLOCKING 0x0 ;  /* 0x0000000000007b1d */ /* 0x000fec0000010000 */
[----:B------:R5:W-:Y:S01]  /*6f30*/  @P1 STG.E desc[UR16][R6.64], R96 ;  /* 0x0000006006001986 */ /* 0x000be2000c101910 */
[----:B------:R-:W-:-:S02]  /*6f40*/  ISETP.LT.AND P1, PT, R46, R123, !P0 ;  /* 0x0000007b2e00720c */ /* 0x000fc40004721270 */
[C---:B------:R-:W-:Y:S01]  /*6f50*/  LEA R46, P4, R5.reuse, R3, 0x2 ;  /* 0x00000003052e7211 */ /* 0x040fe200078810ff */
[----:B------:R1:W-:Y:S03]  /*6f60*/  @P2 STG.E desc[UR16][R44.64], R92 ;  /* 0x0000005c2c002986 */ /* 0x0003e6000c101910 */
[-C--:B------:R-:W-:Y:S01]  /*6f70*/  LEA.HI.X.SX32 R47, R5, R2.reuse, 0x2, P4 ;  /* 0x00000002052f7211 */ /* 0x080fe200020f16ff */
[C---:B------:R-:W-:Y:S01]  /*6f80*/  VIADD R5, R49.reuse, UR5 ;  /* 0x0000000531057c36 */ /* 0x040fe20008000000 */
[----:B------:R-:W-:Y:S02]  /*6f90*/  ISETP.LT.AND P4, PT, R48, R123, !P0 ;  /* 0x0000007b3000720c */ /* 0x000fe40004781270 */
[C---:B------:R-:W-:Y:S01]  /*6fa0*/  LEA R48, P2, R49.reuse, R3, 0x2 ;  /* 0x0000000331307211 */ /* 0x040fe200078410ff */
[----:B-----5:R-:W-:Y:S01]  /*6fb0*/  VIADD R6, R4, 0x7 ;  /* 0x0000000704067836 */ /* 0x020fe20000000000 */
[----:B------:R5:W-:Y:S02]  /*6fc0*/  @P6 STG.E desc[UR16][R46.64], R97 ;  /* 0x000000612e006986 */ /* 0x000be4000c101910 */
[----:B------:R-:W-:Y:S01]  /*6fd0*/  LEA.HI.X.SX32 R49, R49, R2, 0x2, P2 ;  /* 0x0000000231317211 */ /* 0x000fe200010f16ff */
[----:B-1----:R-:W-:Y:S01]  /*6fe0*/  VIADD R45, R5, UR5 ;  /* 0x00000005052d7c36 */ /* 0x002fe20008000000 */
[----:B------:R-:W-:-:S02]  /*6ff0*/  ISETP.LT.AND P2, PT, R6, R123, !P0 ;  /* 0x0000007b0600720c */ /* 0x000fc40004741270 */
[C---:B------:R-:W-:Y:S01]  /*7000*/  LEA R6, P6, R5.reuse, R3, 0x2 ;  /* 0x0000000305067211 */ /* 0x040fe200078c10ff */
[----:B------:R1:W-:Y:S01]  /*7010*/  @P3 STG.E desc[UR16][R48.64], R93 ;  /* 0x0000005d30003986 */ /* 0x0003e2000c101910 */
[----:B------:R-:W-:Y:S01]  /*7020*/  ISETP.LT.AND P3, PT, R50, R123, !P0 ;  /* 0x0000007b3200720c */ /* 0x000fe20004761270 */
[----:B------:R-:W-:Y:S01]  /*7030*/  VIADD R50, R4, 0x9 ;  /* 0x0000000904327836 */ /* 0x000fe20000000000 */
[----:B------:R-:W-:Y:S01]  /*7040*/  LEA.HI.X.SX32 R7, R5, R2, 0x2, P6 ;  /* 0x0000000205077211 */ /* 0x000fe200030f16ff */
[C---:B------:R-:W-:Y:S01]  /*7050*/  VIADD R5, R45.reuse, UR5 ;  /* 0x000000052d057c36 */ /* 0x040fe20008000000 */
[----:B------:R-:W-:-:S03]  /*7060*/  LEA R44, P6, R45, R3, 0x2 ;  /* 0x000000032d2c7211 */ /* 0x000fc600078c10ff */
[----:B------:R2:W-:Y:S01]  /*7070*/  @P5 STG.E desc[UR16][R6.64], R98 ;  /* 0x0000006206005986 */ /* 0x0005e2000c101910 */
[-C--:B------:R-:W-:Y:S02]  /*7080*/  LEA.HI.X.SX32 R45, R45, R2.reuse, 0x2, P6 ;  /* 0x000000022d2d7211 */ /* 0x080fe400030f16ff */
[C---:B-----5:R-:W-:Y:S01]  /*7090*/  LEA R46, P6, R5.reuse, R3, 0x2 ;  /* 0x00000003052e7211 */ /* 0x060fe200078c10ff */
[----:B-1----:R-:W-:Y:S01]  /*70a0*/  VIADD R48, R4, 0xa ;  /* 0x0000000a04307836 */ /* 0x002fe20000000000 */
[-C--:B------:R-:W-:Y:S01]  /*70b0*/  ISETP.LT.AND P5, PT, R50, R123.reuse, !P0 ;  /* 0x0000007b3200720c */ /* 0x080fe200047a1270 */
[C---:B------:R-:W-:Y:S01]  /*70c0*/  VIADD R49, R5.reuse, UR5 ;  /* 0x0000000505317c36 */ /* 0x040fe20008000000 */
[----:B------:R1:W-:Y:S01]  /*70d0*/  @P1 STG.E desc[UR16][R44.64], R94 ;  /* 0x0000005e2c001986 */ /* 0x0003e2000c101910 */
[-C--:B------:R-:W-:Y:S01]  /*70e0*/  LEA.HI.X.SX32 R47, R5, R2.reuse, 0x2, P6 ;  /* 0x00000002052f7211 */ /* 0x080fe200030f16ff */
[----:B------:R-:W-:Y:S01]  /*70f0*/  VIADD R50, R4, 0xb ;  /* 0x0000000b04327836 */ /* 0x000fe20000000000 */
[----:B------:R-:W-:Y:S01]  /*7100*/  ISETP.LT.AND P1, PT, R48, R123, !P0 ;  /* 0x0000007b3000720c */ /* 0x000fe20004721270 */
[C---:B------:R-:W-:Y:S01]  /*7110*/  VIADD R5, R49.reuse, UR5 ;  /* 0x0000000531057c36 */ /* 0x040fe20008000000 */
[----:B------:R-:W-:Y:S01]  /*7120*/  LEA R48, P6, R49, R3, 0x2 ;  /* 0x0000000331307211 */ /* 0x000fe200078c10ff */
[----:B------:R5:W-:Y:S01]  /*7130*/  @P4 STG.E desc[UR16][R46.64], R99 ;  /* 0x000000632e004986 */ /* 0x000be2000c101910 */
[----:B------:R-:W-:Y:S01]  /*7140*/  ISETP.LT.AND P4, PT, R50, R123, !P0 ;  /* 0x0000007b3200720c */ /* 0x000fe20004781270 */
[----:B------:R-:W-:Y:S01]  /*7150*/  VIADD R51, R5, UR5 ;  /* 0x0000000505337c36 */ /* 0x000fe20008000000 */
[----:B------:R-:W-:Y:S01]  /*7160*/  LEA.HI.X.SX32 R49, R49, R2, 0x2, P6 ;  /* 0x0000000231317211 */ /* 0x000fe200030f16ff */
[----:B------:R-:W-:Y:S01]  /*7170*/  VIADD R50, R4, 0xc ;  /* 0x0000000c04327836 */ /* 0x000fe20000000000 */
[----:B--2---:R-:W-:-:S03]  /*7180*/  LEA R6, P6, R5, R3, 0x2 ;  /* 0x0000000305067211 */ /* 0x004fc600078c10ff */
[----:B------:R2:W-:Y:S01]  /*7190*/  @P2 STG.E desc[UR16][R48.64], R95 ;  /* 0x0000005f30002986 */ /* 0x0005e2000c101910 */
[-C--:B------:R-:W-:Y:S01]  /*71a0*/  LEA.HI.X.SX32 R7, R5, R2.reuse, 0x2, P6 ;  /* 0x0000000205077211 */ /* 0x080fe200030f16ff */
[C---:B------:R-:W-:Y:S01]  /*71b0*/  VIADD R5, R51.reuse, UR5 ;  /* 0x0000000533057c36 */ /* 0x040fe20008000000 */
[C---:B-1----:R-:W-:Y:S01]  /*71c0*/  LEA R44, P6, R51.reuse, R3, 0x2 ;  /* 0x00000003332c7211 */ /* 0x042fe200078c10ff */
[----:B-----5:R-:W-:Y:S01]  /*71d0*/  VIADD R46, R4, 0xd ;  /* 0x0000000d042e7836 */ /* 0x020fe20000000000 */
[-C--:B------:R-:W-:Y:S01]  /*71e0*/  ISETP.LT.AND P2, PT, R50, R123.reuse, !P0 ;  /* 0x0000007b3200720c */ /* 0x080fe20004741270 */
[----:B------:R1:W-:Y:S01]  /*71f0*/  @P3 STG.E desc[UR16][R6.64], R88 ;  /* 0x0000005806003986 */ /* 0x0003e2000c101910 */
[-C--:B------:R-:W-:Y:S01]  /*7200*/  LEA.HI.X.SX32 R45, R51, R2.reuse, 0x2, P6 ;  /* 0x00000002332d7211 */ /* 0x080fe200030f16ff */
[----:B------:R-:W-:Y:S01]  /*7210*/  VIADD R50, R4, 0xe ;  /* 0x0000000e04327836 */ /* 0x000fe20000000000 */
[----:B------:R-:W-:Y:S02]  /*7220*/  ISETP.LT.AND P3, PT, R46, R123, !P0 ;  /* 0x0000007b2e00720c */ /* 0x000fe40004761270 */
[C---:B------:R-:W-:Y:S01]  /*7230*/  LEA R46, P6, R5.reuse, R3, 0x2 ;  /* 0x00000003052e7211 */ /* 0x040fe200078c10ff */
[C---:B--2---:R-:W-:Y:S01]  /*7240*/  VIADD R49, R5.reuse, UR5 ;  /* 0x0000000505317c36 */ /* 0x044fe20008000000 */
        /* <DEDUP_REMOVED lines=8> */
[C---:B-1----:R-:W-:Y:S01]  /*72d0*/  LEA R6, P6, R5.reuse, R3, 0x2 ;  /* 0x0000000305067211 */ /* 0x042fe200078c10ff */
[----:B--2---:R-:W-:Y:S01]  /*72e0*/  VIADD R44, R4, 0x10 ;  /* 0x00000010042c7836 */ /* 0x004fe20000000000 */
        /* <DEDUP_REMOVED lines=13> */
[----:B-----5:R-:W-:-:S03]  /*73c0*/  LEA R46, P6, R5, R3, 0x2 ;  /* 0x00000003052e7211 */ /* 0x020fc600078c10ff */
[----:B------:R5:W-:Y:S01]  /*73d0*/  @P3 STG.E desc[UR16][R44.64], R66 ;  /* 0x000000422c003986 */ /* 0x000be2000c101910 */
[-C--:B------:R-:W-:Y:S01]  /*73e0*/  LEA.HI.X.SX32 R47, R5, R2.reuse, 0x2, P6 ;  /* 0x00000002052f7211 */ /* 0x080fe200030f16ff */
[C---:B------:R-:W-:Y:S01]  /*73f0*/  VIADD R5, R51.reuse, UR5 ;  /* 0x0000000533057c36 */ /* 0x040fe20008000000 */
[C---:B-1----:R-:W-:Y:S01]  /*7400*/  LEA R48, P6, R51.reuse, R3, 0x2 ;  /* 0x0000000333307211 */ /* 0x042fe200078c10ff */
[----:B--2---:R-:W-:Y:S01]  /*7410*/  VIADD R6, R4, 0x13 ;  /* 0x0000001304067836 */ /* 0x004fe20000000000 */
[-C--:B------:R-:W-:Y:S01]  /*7420*/  ISETP.LT.AND P3, PT, R50, R123.reuse, !P0 ;  /* 0x0000007b3200720c */ /* 0x080fe20004761270 */
[----:B------:R1:W-:Y:S01]  /*7430*/  @P5 STG.E desc[UR16][R46.64], R91 ;  /* 0x0000005b2e005986 */ /* 0x0003e2000c101910 */
[-C--:B------:R-:W-:Y:S01]  /*7440*/  LEA.HI.X.SX32 R49, R51, R2.reuse, 0x2, P6 ;  /* 0x0000000233317211 */ /* 0x080fe200030f16ff */
[----:B------:R-:W-:Y:S01]  /*7450*/  VIADD R50, R4, 0x14 ;  /* 0x0000001404327836 */ /* 0x000fe20000000000 */
[----:B------:R-:W-:Y:S02]  /*7460*/  ISETP.LT.AND P5, PT, R6, R123, !P0 ;  /* 0x0000007b0600720c */ /* 0x000fe400047a1270 */
[C---:B------:R-:W-:Y:S01]  /*7470*/  LEA R6, P6, R5.reuse, R3, 0x2 ;  /* 0x0000000305067211 */ /* 0x040fe200078c10ff */
[C---:B-----5:R-:W-:Y:S01]  /*7480*/  VIADD R45, R5.reuse, UR5 ;  /* 0x00000005052d7c36 */ /* 0x060fe20008000000 */
        /* <DEDUP_REMOVED lines=77> */
[----:B------:R-:W-:Y:S01]  /*7960*/  LEA R44, P6, R40, R3, 0x2 ;  /* 0x00000003282c7211 */ /* 0x000fe200078c10ff */
[----:B-1----:R-:W-:-:S02]  /*7970*/  VIADD R46, R4, 0x23 ;  /* 0x00000023042e7836 */ /* 0x002fc40000000000 */
[----:B------:R1:W-:Y:S01]  /*7980*/  @P3 STG.E desc[UR16][R6.64], R38 ;  /* 0x0000002606003986 */ /* 0x0003e2000c101910 */
[-C--:B------:R-:W-:Y:S01]  /*7990*/  LEA.HI.X.SX32 R45, R40, R2.reuse, 0x2, P6 ;  /* 0x00000002282d7211 */ /* 0x080fe200030f16ff */
[----:B------:R-:W-:Y:S01]  /*79a0*/  VIADD R40, R4, 0x22 ;  /* 0x0000002204287836 */ /* 0x000fe20000000000 */
[----:B------:R-:W-:Y:S01]  /*79b0*/  ISETP.LT.AND P3, PT, R36, R123, !P0 ;  /* 0x0000007b2400720c */ /* 0x000fe20004761270 */
[C---:B--2---:R-:W-:Y:S01]  /*79c0*/  VIADD R41, R5.reuse, UR5 ;  /* 0x0000000505297c36 */ /* 0x044fe20008000000 */
[C---:B------:R-:W-:Y:S01]  /*79d0*/  LEA R36, P6, R5.reuse, R3, 0x2 ;  /* 0x0000000305247211 */ /* 0x040fe200078c10ff */
[----:B------:R2:W-:Y:S01]  /*79e0*/  @P5 STG.E desc[UR16][R44.64], R42 ;  /* 0x0000002a2c005986 */ /* 0x0005e2000c101910 */
[----:B------:R-:W-:Y:S02]  /*79f0*/  ISETP.LT.AND P5, PT, R40, R123, !P0 ;  /* 0x0000007b2800720c */ /* 0x000fe400047a1270 */
[----:B------:R-:W-:Y:S01]  /*7a00*/  LEA.HI.X.SX32 R37, R5, R2, 0x2, P6 ;  /* 0x0000000205257211 */ /* 0x000fe200030f16ff */
[C---:B------:R-:W-:Y:S01]  /*7a10*/  VIADD R5, R41.reuse, UR5 ;  /* 0x0000000529057c36 */ /* 0x040fe20008000000 */
[----:B------:R-:W-:Y:S01]  /*7a20*/  LEA R40, P6, R41, R3, 0x2 ;  /* 0x0000000329287211 */ /* 0x000fe200078c10ff */
[----:B-1----:R-:W-:-:S02]  /*7a30*/  VIADD R38, R4, 0x24 ;  /* 0x0000002404267836 */ /* 0x002fc40000000000 */
[----:B------:R1:W-:Y:S01]  /*7a40*/  @P1 STG.E desc[UR16][R36.64], R39 ;  /* 0x0000002724001986 */ /* 0x0003e2000c101910 */
[-C--:B------:R-:W-:Y:S02]  /*7a50*/  LEA.HI.X.SX32 R41, R41, R2.reuse, 0x2, P6 ;  /* 0x0000000229297211 */ /* 0x080fe400030f16ff */
[----:B------:R-:W-:Y:S01]  /*7a60*/  ISETP.LT.AND P1, PT, R46, R123, !P0 ;  /* 0x0000007b2e00720c */ /* 0x000fe20004721270 */
[C---:B------:R-:W-:Y:S01]  /*7a70*/  VIADD R46, R5.reuse, UR5 ;  /* 0x00000005052e7c36 */ /* 0x040fe20008000000 */
[C---:B------:R-:W-:Y:S01]  /*7a80*/  LEA R6, P6, R5.reuse, R3, 0x2 ;  /* 0x0000000305067211 */ /* 0x040fe200078c10ff */
[----:B------:R5:W-:Y:S01]  /*7a90*/  @P4 STG.E desc[UR16][R40.64], R43 ;  /* 0x0000002b28004986 */ /* 0x000be2000c101910 */
[----:B------:R-:W-:Y:S01]  /*7aa0*/  ISETP.LT.AND P4, PT, R38, R123, !P0 ;  /* 0x0000007b2600720c */ /* 0x000fe20004781270 */
[----:B------:R-:W-:Y:S01]  /*7ab0*/  VIADD R38, R4, 0x26 ;  /* 0x0000002604267836 */ /* 0x000fe20000000000 */
[----:B------:R-:W-:Y:S01]  /*7ac0*/  LEA.HI.X.SX32 R7, R5, R2, 0x2, P6 ;  /* 0x0000000205077211 */ /* 0x000fe200030f16ff */
[C---:B------:R-:W-:Y:S01]  /*7ad0*/  VIADD R5, R46.reuse, UR5 ;  /* 0x000000052e057c36 */ /* 0x040fe20008000000 */
[----:B--2---:R-:W-:Y:S01]  /*7ae0*/  LEA R44, P6, R46, R3, 0x2 ;  /* 0x000000032e2c7211 */ /* 0x004fe200078c10ff */
[----:B-1----:R-:W-:-:S02]  /*7af0*/  VIADD R36, R4, 0x25 ;  /* 0x0000002504247836 */ /* 0x002fc40000000000 */
[----:B------:R1:W-:Y:S01]  /*7b00*/  @P2 STG.E desc[UR16][R6.64], R8 ;  /* 0x0000000806002986 */ /* 0x0003e2000c101910 */
[-C--:B------:R-:W-:Y:S01]  /*7b10*/  LEA.HI.X.SX32 R45, R46, R2.reuse, 0x2, P6 ;  /* 0x000000022e2d7211 */ /* 0x080fe200030f16ff */
[C---:B------:R-:W-:Y:S01]  /*7b20*/  VIADD R39, R5.reuse, UR5 ;  /* 0x0000000505277c36 */ /* 0x040fe20008000000 */
[----:B------:R-:W-:Y:S01]  /*7b30*/  ISETP.LT.AND P2, PT, R36, R123, !P0 ;  /* 0x0000007b2400720c */ /* 0x000fe20004741270 */
[----:B-----5:R-:W-:Y:S01]  /*7b40*/  VIADD R40, R4, 0x27 ;  /* 0x0000002704287836 */ /* 0x020fe20000000000 */
        /* <DEDUP_REMOVED lines=9> */
[C---:B------:R-:W-:Y:S01]  /*7be0*/  LEA R6, P6, R5.reuse, R3, 0x2 ;  /* 0x0000000305067211 */ /* 0x040fe200078c10ff */
[C---:B--2---:R-:W-:Y:S01]  /*7bf0*/  VIADD R16, R5.reuse, UR5 ;  /* 0x0000000505107c36 */ /* 0x044fe20008000000 */
[-C--:B------:R-:W-:Y:S01]  /*7c00*/  ISETP.LT.AND P5, PT, R40, R123.reuse, !P0 ;  /* 0x0000007b2800720c */ /* 0x080fe200047a1270 */
[----:B------:R-:W-:Y:S01]  /*7c10*/  @P1 STG.E desc[UR16][R38.64], R17 ;  /* 0x0000001126001986 */ /* 0x000fe2000c101910 */
[----:B------:R-:W-:Y:S01]  /*7c20*/  LEA.HI.X.SX32 R7, R5, R2, 0x2, P6 ;  /* 0x0000000205077211 */ /* 0x000fe200030f16ff */
[----:B------:R-:W-:Y:S01]  /*7c30*/  VIADD R5, R16, UR5 ;  /* 0x0000000510057c36 */ /* 0x000fe20008000000 */
[----:B------:R-:W-:Y:S01]  /*7c40*/  ISETP.LT.AND P1, PT, R8, R123, !P0 ;  /* 0x0000007b0800720c */ /* 0x000fe20004721270 */
[----:B------:R-:W-:Y:S01]  /*7c50*/  VIADD R8, R4, 0x29 ;  /* 0x0000002904087836 */ /* 0x000fe20000000000 */
[----:B------:R-:W-:Y:S01]  /*7c60*/  LEA R40, P6, R16, R3, 0x2 ;  /* 0x0000000310287211 */ /* 0x000fe200078c10ff */
[----:B------:R2:W-:Y:S01]  /*7c70*/  @P4 STG.E desc[UR16][R6.64], R10 ;  /* 0x0000000a06004986 */ /* 0x0005e2000c101910 */
[----:B-1----:R-:W-:-:S02]  /*7c80*/  VIADD R36, R5, UR5 ;  /* 0x0000000505247c36 */ /* 0x002fc40008000000 */
[-C--:B------:R-:W-:Y:S01]  /*7c90*/  LEA.HI.X.SX32 R41, R16, R2.reuse, 0x2, P6 ;  /* 0x0000000210297211 */ /* 0x080fe200030f16ff */
[----:B------:R-:W-:Y:S01]  /*7ca0*/  VIADD R16, R4, 0x2a ;  /* 0x0000002a04107836 */ /* 0x000fe20000000000 */
[----:B------:R-:W-:Y:S02]  /*7cb0*/  ISETP.LT.AND P4, PT, R8, R123, !P0 ;  /* 0x0000007b0800720c */ /* 0x000fe40004781270 */
[C---:B------:R-:W-:Y:S01]  /*7cc0*/  LEA R8, P6, R5.reuse, R3, 0x2 ;  /* 0x0000000305087211 */ /* 0x040fe200078c10ff */
[----:B------:R1:W-:Y:S01]  /*7cd0*/  @P2 STG.E desc[UR16][R40.64], R18 ;  /* 0x0000001228002986 */ /* 0x0003e2000c101910 */
[----:B------:R-:W-:Y:S02]  /*7ce0*/  ISETP.LT.AND P2, PT, R16, R123, !P0 ;  /* 0x0000007b1000720c */ /* 0x000fe40004741270 */
[----:B------:R-:W-:Y:S01]  /*7cf0*/  LEA.HI.X.SX32 R9, R5, R2, 0x2, P6 ;  /* 0x0000000205097211 */ /* 0x000fe200030f16ff */
[----:B--2---:R-:W-:Y:S01]  /*7d00*/  VIADD R6, R4, 0x2b ;  /* 0x0000002b04067836 */ /* 0x004fe20000000000 */
[C---:B------:R-:W-:Y:S01]  /*7d10*/  LEA R16, P6, R36.reuse, R3, 0x2 ;  /* 0x0000000324107211 */ /* 0x040fe200078c10ff */
[----:B------:R-:W-:-:S02]  /*7d20*/  VIADD R5, R36, UR5 ;  /* 0x0000000524057c36 */ /* 0x000fc40008000000 */
[----:B------:R2:W-:Y:S01]  /*7d30*/  @P3 STG.E desc[UR16][R8.64], R11 ;  /* 0x0000000b08003986 */ /* 0x0005e2000c101910 */
[-C--:B------:R-:W-:Y:S01]  /*7d40*/  LEA.HI.X.SX32 R17, R36, R2.reuse, 0x2, P6 ;  /* 0x0000000224117211 */ /* 0x080fe200030f16ff */
[----:B------:R-:W-:Y:S01]  /*7d50*/  VIADD R10, R4, 0x2c ;  /* 0x0000002c040a7836 */ /* 0x000fe20000000000 */
[----:B------:R-:W-:Y:S01]  /*7d60*/  ISETP.LT.AND P3, PT, R6, R123, !P0 ;  /* 0x0000007b0600720c */ /* 0x000fe20004761270 */
[C---:B-1----:R-:W-:Y:S01]  /*7d70*/  VIADD R18, R5.reuse, UR5 ;  /* 0x0000000505127c36 */ /* 0x042fe20008000000 */
        /* <DEDUP_REMOVED lines=8> */
[-C--:B------:R-:W-:Y:S01]  /*7e00*/  LEA.HI.X.SX32 R37, R18, R2.reuse, 0x2, P6 ;  /* 0x0000000212257211 */ /* 0x080fe200030f16ff */
[C---:B--2---:R-:W-:Y:S01]  /*7e10*/  VIADD R11, R5.reuse, UR5 ;  /* 0x00000005050b7c36 */ /* 0x044fe20008000000 */
[----:B------:R-:W-:Y:S01]  /*7e20*/  ISETP.LT.AND P1, PT, R10, R123, !P0 ;  /* 0x0000007b0a00720c */ /* 0x000fe20004721270 */
[C---:B------:R-:W-:Y:S01]  /*7e30*/  VIADD R10, R4.reuse, 0x2e ;  /* 0x0000002e040a7836 */ /* 0x040fe20000000000 */
[C---:B------:R-:W-:Y:S01]  /*7e40*/  LEA R8, P6, R5.reuse, R3, 0x2 ;  /* 0x0000000305087211 */ /* 0x040fe200078c10ff */
[----:B------:R-:W-:Y:S01]  /*7e50*/  @P4 STG.E desc[UR16][R36.64], R24 ;  /* 0x0000001824004986 */ /* 0x000fe2000c101910 */
[----:B-1----:R-:W-:Y:S02]  /*7e60*/  VIADD R16, R4, 0x2f ;  /* 0x0000002f04107836 */ /* 0x002fe40000000000 */
[-C--:B------:R-:W-:Y:S01]  /*7e70*/  LEA.HI.X.SX32 R9, R5, R2.reuse, 0x2, P6 ;  /* 0x0000000205097211 */ /* 0x080fe200030f16ff */
[C---:B------:R-:W-:Y:S01]  /*7e80*/  VIADD R5, R11.reuse, UR5 ;  /* 0x000000050b057c36 */ /* 0x040fe20008000000 */
[----:B------:R-:W-:Y:S01]  /*7e90*/  ISETP.LT.AND P4, PT, R10, R123, !P0 ;  /* 0x0000007b0a00720c */ /* 0x000fe20004781270 */
[----:B-----5:R-:W-:Y:S01]  /*7ea0*/  VIADD R12, R4, 0x30 ;  /* 0x00000030040c7836 */ /* 0x020fe20000000000 */
[----:B------:R-:W-:Y:S01]  /*7eb0*/  LEA R10, P6, R11, R3, 0x2 ;  /* 0x000000030b0a7211 */ /* 0x000fe200078c10ff */
[----:B------:R-:W-:Y:S01]  /*7ec0*/  VIADD R17, R5, UR5 ;  /* 0x0000000505117c36 */ /* 0x000fe20008000000 */
[----:B------:R1:W-:Y:S01]  /*7ed0*/  @P2 STG.E desc[UR16][R8.64], R13 ;  /* 0x0000000d08002986 */ /* 0x0003e2000c101910 */
[----:B------:R-:W-:Y:S01]  /*7ee0*/  ISETP.LT.AND P2, PT, R16, R123, !P0 ;  /* 0x0000007b1000720c */ /* 0x000fe20004741270 */
[----:B------:R-:W-:Y:S01]  /*7ef0*/  VIADD R18, R4, 0x35 ;  /* 0x0000003504127836 */ /* 0x000fe20000000000 */
[----:B------:R-:W-:-:S02]  /*7f00*/  LEA.HI.X.SX32 R11, R11, R2, 0x2, P6 ;  /* 0x000000020b0b7211 */ /* 0x000fc400030f16ff */
[----:B------:R-:W-:-:S03]  /*7f10*/  LEA R6, P6, R5, R3, 0x2 ;  /* 0x0000000305067211 */ /* 0x000fc600078c10ff */
[----:B------:R2:W-:Y:S01]  /*7f20*/  @P3 STG.E desc[UR16][R10.64], R25 ;  /* 0x000000190a003986 */ /* 0x0005e2000c101910 */
[-C--:B------:R-:W-:Y:S01]  /*7f30*/  LEA.HI.X.SX32 R7, R5, R2.reuse, 0x2, P6 ;  /* 0x0000000205077211 */ /* 0x080fe200030f16ff */
[C---:B------:R-:W-:Y:S01]  /*7f40*/  VIADD R5, R17.reuse, UR5 ;  /* 0x0000000511057c36 */ /* 0x040fe20008000000 */
[C---:B------:R-:W-:Y:S01]  /*7f50*/  LEA R16, P6, R17.reuse, R3, 0x2 ;  /* 0x0000000311107211 */ /* 0x040fe200078c10ff */
[----:B-1----:R-:W-:Y:S01]  /*7f60*/  VIADD R8, R4, 0x31 ;  /* 0x0000003104087836 */ /* 0x002fe20000000000 */
        /* <DEDUP_REMOVED lines=13> */
[----:B------:R-:W-:Y:S01]  /*8040*/  VIADD R13, R5, UR5 ;  /* 0x00000005050d7c36 */ /* 0x000fe20008000000 */
[-C--:B------:R-:W-:Y:S01]  /*8050*/  LEA.HI.X.SX32 R11, R11, R2.reuse, 0x2, P6 ;  /* 0x000000020b0b7211 */ /* 0x080fe200030f16ff */
[----:B------:R5:W-:Y:S01]  /*8060*/  @P4 STG.E desc[UR16][R8.64], R15 ;  /* 0x0000000f08004986 */ /* 0x000be2000c101910 */
[C---:B-1----:R-:W-:Y:S01]  /*8070*/  LEA R6, P6, R5.reuse, R3, 0x2 ;  /* 0x0000000305067211 */ /* 0x042fe200078c10ff */
[----:B--2---:R-:W-:Y:S01]  /*8080*/  VIADD R16, R4, 0x36 ;  /* 0x0000003604107836 */ /* 0x004fe20000000000 */
[-C--:B------:R-:W-:Y:S01]  /*8090*/  ISETP.LT.AND P4, PT, R12, R123.reuse, !P0 ;  /* 0x0000007b0c00720c */ /* 0x080fe20004781270 */
[----:B------:R-:W-:Y:S01]  /*80a0*/  VIADD R12, R4, 0x34 ;  /* 0x00000034040c7836 */ /* 0x000fe20000000000 */
[-C--:B------:R-:W-:Y:S01]  /*80b0*/  LEA.HI.X.SX32 R7, R5, R2.reuse, 0x2, P6 ;  /* 0x0000000205077211 */ /* 0x080fe200030f16ff */
[----:B------:R-:W-:Y:S01]  /*80c0*/  VIADD R5, R13, UR5 ;  /* 0x000000050d057c36 */ /* 0x000fe20008000000 */
[----:B------:R-:W-:Y:S02]  /*80d0*/  @P2 STG.E desc[UR16][R10.64], R27 ;  /* 0x0000001b0a002986 */ /* 0x000fe4000c101910 */
[----:B------:R-:W-:Y:S01]  /*80e0*/  ISETP.LT.AND P2, PT, R12, R123, !P0 ;  /* 0x0000007b0c00720c */ /* 0x000fe20004741270 */
[----:B------:R-:W-:Y:S01]  /*80f0*/  VIADD R17, R5, UR5 ;  /* 0x0000000505117c36 */ /* 0x000fe20008000000 */
[-C--:B------:R-:W-:Y:S01]  /*8100*/  LEA R12, P6, R13, R3.reuse, 0x2 ;  /* 0x000000030d0c7211 */ /* 0x080fe200078c10ff */
[----:B------:R1:W-:Y:S03]  /*8110*/  @P3 STG.E desc[UR16][R6.64], R20 ;  /* 0x0000001406003986 */ /* 0x0003e6000c101910 */
[----:B------:R-:W-:Y:S01]  /*8120*/  LEA R14, P3, R17, R3, 0x2 ;  /* 0x00000003110e7211 */ /* 0x000fe200078610ff */
[----:B------:R2:W4:Y:S01]  /*8130*/  LDS.128 R24, [R0] ;  /* 0x0000000000187984 */ /* 0x0005220000000c00 */
[----:B------:R-:W-:-:S02]  /*8140*/  LEA.HI.X.SX32 R13, R13, R2, 0x2, P6 ;  /* 0x000000020d0d7211 */ /* 0x000fc400030f16ff */
[----:B-----5:R-:W-:Y:S02]  /*8150*/  LEA R8, P6, R5, R3, 0x2 ;  /* 0x0000000305087211 */ /* 0x020fe400078c10ff */
[CC--:B------:R-:W-:Y:S01]  /*8160*/  LEA.HI.X.SX32 R15, R17.reuse, R2.reuse, 0x2, P3 ;  /* 0x00000002110f7211 */ /* 0x0c0fe200018f16ff */
[----:B------:R-:W-:Y:S01]  /*8170*/  VIADD R17, R17, UR5 ;  /* 0x0000000511117c36 */ /* 0x000fe20008000000 */
[-C--:B------:R-:W-:Y:S01]  /*8180*/  LEA.HI.X.SX32 R9, R5, R2.reuse, 0x2, P6 ;  /* 0x0000000205097211 */ /* 0x080fe200030f16ff */
[----:B---3--:R3:W-:Y:S01]  /*8190*/  @P5 STG.E desc[UR16][R12.64], R28 ;  /* 0x0000001c0c005986 */ /* 0x0087e2000c101910 */
[-C--:B------:R-:W-:Y:S01]  /*81a0*/  ISETP.LT.AND P5, PT, R18, R123.reuse, !P0 ;  /* 0x0000007b1200720c */ /* 0x080fe200047a1270 */
[C---:B------:R-:W-:Y:S01]  /*81b0*/  VIADD R5, R17.reuse, UR5 ;  /* 0x0000000511057c36 */ /* 0x040fe20008000000 */
[----:B------:R-:W-:Y:S01]  /*81c0*/  ISETP.LT.AND P3, PT, R16, R123, !P0 ;  /* 0x0000007b1000720c */ /* 0x000fe20004761270 */
[----:B------:R5:W-:Y:S01]  /*81d0*/  @P1 STG.E desc[UR16][R8.64], R21 ;  /* 0x0000001508001986 */ /* 0x000be2000c101910 */
[-C--:B-1----:R-:W-:Y:S01]  /*81e0*/  LEA R6, P1, R17, R3.reuse, 0x2 ;  /* 0x0000000311067211 */ /* 0x082fe200078210ff */
[C---:B------:R-:W-:Y:S01]  /*81f0*/  VIADD R16, R4.reuse, 0x37 ;  /* 0x0000003704107836 */ /* 0x040fe20000000000 */
[----:B------:R-:W-:Y:S01]  /*8200*/  LEA R10, P6, R5, R3, 0x2 ;  /* 0x00000003050a7211 */ /* 0x000fe200078c10ff */
[----:B------:R1:W-:Y:S01]  /*8210*/  @P4 STG.E desc[UR16][R14.64], R29 ;  /* 0x0000001d0e004986 */ /* 0x0003e2000c101910 */
[-C--:B------:R-:W-:Y:S01]  /*8220*/  LEA.HI.X.SX32 R7, R17, R2.reuse, 0x2, P1 ;  /* 0x0000000211077211 */ /* 0x080fe200008f16ff */
[C---:B--2---:R-:W-:Y:S01]  /*8230*/  VIADD R0, R4.reuse, 0x3a ;  /* 0x0000003a04007836 */ /* 0x044fe20000000000 */
[C---:B------:R-:W-:Y:S01]  /*8240*/  LEA.HI.X.SX32 R11, R5.reuse, R2, 0x2, P6 ;  /* 0x00000002050b7211 */ /* 0x040fe200030f16ff */
[----:B---3--:R-:W-:Y:S01]  /*8250*/  VIADD R12, R4, 0x38 ;  /* 0x00000038040c7836 */ /* 0x008fe20000000000 */
[----:B------:R-:W-:Y:S01]  /*8260*/  ISETP.LT.AND P4, PT, R16, R123, !P0 ;  /* 0x0000007b1000720c */ /* 0x000fe20004781270 */
[----:B------:R-:W-:Y:S01]  /*8270*/  @P2 STG.E desc[UR16][R6.64], R22 ;  /* 0x0000001606002986 */ /* 0x000fe2000c101910 */
[----:B-----5:R-:W-:-:S02]  /*8280*/  VIADD R9, R5, UR5 ;  /* 0x0000000505097c36 */ /* 0x020fc40008000000 */
[----:B------:R-:W-:Y:S01]  /*8290*/  ISETP.LT.AND P1, PT, R12, R123, !P0 ;  /* 0x0000007b0c00720c */ /* 0x000fe20004721270 */
[----:B------:R2:W-:Y:S01]  /*82a0*/  @P5 STG.E desc[UR16][R10.64], R30 ;  /* 0x0000001e0a005986 */ /* 0x0005e2000c101910 */
[C---:B------:R-:W-:Y:S01]  /*82b0*/  VIADD R5, R9.reuse, UR5 ;  /* 0x0000000509057c36 */ /* 0x040fe20008000000 */
[----:B------:R-:W-:Y:S01]  /*82c0*/  LEA R8, P2, R9, R3, 0x2 ;  /* 0x0000000309087211 */ /* 0x000fe200078410ff */
[----:B-1----:R-:W-:-:S03]  /*82d0*/  VIADD R14, R4, 0x39 ;  /* 0x00000039040e7836 */ /* 0x002fc60000000000 */
[----:B------:R-:W-:Y:S02]  /*82e0*/  LEA R12, P5, R5, R3, 0x2 ;  /* 0x00000003050c7211 */ /* 0x000fe400078a10ff */
[-C--:B------:R-:W-:Y:S02]  /*82f0*/  LEA.HI.X.SX32 R9, R9, R2.reuse, 0x2, P2 ;  /* 0x0000000209097211 */ /* 0x080fe400010f16ff */
[CC--:B------:R-:W-:Y:S01]  /*8300*/  LEA.HI.X.SX32 R13, R5.reuse, R2.reuse, 0x2, P5 ;  /* 0x00000002050d7211 */ /* 0x0c0fe200028f16ff */
[----:B------:R-:W-:Y:S01]  /*8310*/  VIADD R5, R5, UR5 ;  /* 0x0000000505057c36 */ /* 0x000fe20008000000 */
[-C--:B------:R-:W-:Y:S01]  /*8320*/  ISETP.LT.AND P2, PT, R14, R123.reuse, !P0 ;  /* 0x0000007b0e00720c */ /* 0x080fe20004741270 */
[----:B------:R1:W-:Y:S01]  /*8330*/  @P3 STG.E desc[UR16][R8.64], R23 ;  /* 0x0000001708003986 */ /* 0x0003e2000c101910 */
[----:B------:R-:W-:Y:S01]  /*8340*/  ISETP.LT.AND P5, PT, R0, R123, !P0 ;  /* 0x0000007b0000720c */ /* 0x000fe200047a1270 */
[C---:B--2---:R-:W-:Y:S01]  /*8350*/  VIADD R11, R5.reuse, UR5 ;  /* 0x00000005050b7c36 */ /* 0x044fe20008000000 */
[CC--:B------:R-:W-:Y:S01]  /*8360*/  LEA R6, P3, R5.reuse, R3.reuse, 0x2 ;  /* 0x0000000305067211 */ /* 0x0c0fe200078610ff */
[C---:B------:R-:W-:Y:S01]  /*8370*/  VIADD R0, R4.reuse, 0x3c ;  /* 0x0000003c04007836 */ /* 0x040fe20000000000 */
[----:B------:R2:W-:Y:S01]  /*8380*/  @P4 STG.E desc[UR16][R12.64], R31 ;  /* 0x0000001f0c004986 */ /* 0x0005e2000c101910 */
[----:B------:R-:W-:Y:S01]  /*8390*/  VIADD R14, R4, 0x3b ;  /* 0x0000003b040e7836 */ /* 0x000fe20000000000 */
[----:B------:R-:W-:Y:S01]  /*83a0*/  LEA.HI.X.SX32 R7, R5, R2, 0x2, P3 ;  /* 0x0000000205077211 */ /* 0x000fe200018f16ff */
[C---:B------:R-:W-:Y:S01]  /*83b0*/  VIADD R5, R11.reuse, UR5 ;  /* 0x000000050b057c36 */ /* 0x040fe20008000000 */
[----:B------:R-:W-:-:S02]  /*83c0*/  LEA R10, P6, R11, R3, 0x2 ;  /* 0x000000030b0a7211 */ /* 0x000fc400078c10ff */
[----:B------:R-:W-:Y:S01]  /*83d0*/  ISETP.LT.AND P3, PT, R0, R123, !P0 ;  /* 0x0000007b0000720c */ /* 0x000fe20004761270 */
[----:B----4-:R3:W-:Y:S01]  /*83e0*/  @P1 STG.E desc[UR16][R6.64], R32 ;  /* 0x0000002006001986 */ /* 0x0107e2000c101910 */
[-C--:B------:R-:W-:Y:S01]  /*83f0*/  LEA.HI.X.SX32 R11, R11, R2.reuse, 0x2, P6 ;  /* 0x000000020b0b7211 */ /* 0x080fe200030f16ff */
[----:B------:R-:W-:Y:S01]  /*8400*/  VIADD R0, R4, 0x3d ;  /* 0x0000003d04007836 */ /* 0x000fe20000000000 */
[C---:B-1----:R-:W-:Y:S01]  /*8410*/  LEA R8, P1, R5.reuse, R3, 0x2 ;  /* 0x0000000305087211 */ /* 0x042fe200078210ff */
[C---:B--2---:R-:W-:Y:S02]  /*8420*/  VIADD R13, R5.reuse, UR5 ;  /* 0x00000005050d7c36 */ /* 0x044fe40008000000 */
[----:B------:R1:W-:Y:S01]  /*8430*/  @P2 STG.E desc[UR16][R10.64], R24 ;  /* 0x000000180a002986 */ /* 0x0003e2000c101910 */
[----:B------:R-:W-:Y:S01]  /*8440*/  ISETP.LT.AND P2, PT, R0, R123, !P0 ;  /* 0x0000007b0000720c */ /* 0x000fe20004741270 */
[----:B------:R-:W-:Y:S01]  /*8450*/  VIADD R0, R4, 0x3e ;  /* 0x0000003e04007836 */ /* 0x000fe20000000000 */
[----:B------:R-:W-:Y:S01]  /*8460*/  LEA.HI.X.SX32 R9, R5, R2, 0x2, P1 ;  /* 0x0000000205097211 */ /* 0x000fe200008f16ff */
[C---:B------:R-:W-:Y:S01]  /*8470*/  VIADD R15, R13.reuse, UR5 ;  /* 0x000000050d0f7c36 */ /* 0x040fe20008000000 */
[----:B------:R-:W-:-:S02]  /*8480*/  LEA R12, P6, R13, R3, 0x2 ;  /* 0x000000030d0c7211 */ /* 0x000fc400078c10ff */
[----:B------:R-:W-:Y:S01]  /*8490*/  ISETP.LT.AND P4, PT, R14, R123, !P0 ;  /* 0x0000007b0e00720c */ /* 0x000fe20004781270 */
[C---:B------:R-:W-:Y:S01]  /*84a0*/  VIADD R16, R15.reuse, UR5 ;  /* 0x000000050f107c36 */ /* 0x040fe20008000000 */
[----:B---3--:R-:W-:Y:S01]  /*84b0*/  LEA R6, P1, R15, R3, 0x2 ;  /* 0x000000030f067211 */ /* 0x008fe200078210ff */
[----:B------:R2:W-:Y:S01]  /*84c0*/  @P5 STG.E desc[UR16][R8.64], R33 ;  /* 0x0000002108005986 */ /* 0x0005e2000c101910 */
[-C--:B------:R-:W-:Y:S01]  /*84d0*/  LEA.HI.X.SX32 R13, R13, R2.reuse, 0x2, P6 ;  /* 0x000000020d0d7211 */ /* 0x080fe200030f16ff */
[----:B------:R-:W-:Y:S01]  /*84e0*/  VIADD R5, R16, UR5 ;  /* 0x0000000510057c36 */ /* 0x000fe20008000000 */
[----:B------:R-:W-:Y:S02]  /*84f0*/  LEA.HI.X.SX32 R7, R15, R2, 0x2, P1 ;  /* 0x000000020f077211 */ /* 0x000fe400008f16ff */
[----:B------:R-:W-:Y:S01]  /*8500*/  ISETP.LT.AND P1, PT, R0, R123, !P0 ;  /* 0x0000007b0000720c */ /* 0x000fe20004721270 */
[----:B------:R-:W-:Y:S01]  /*8510*/  VIADD R0, R4, 0x3f ;  /* 0x0000003f04007836 */ /* 0x000fe20000000000 */
[----:B------:R-:W-:-:S03]  /*8520*/  LEA R14, P6, R16, R3, 0x2 ;  /* 0x00000003100e7211 */ /* 0x000fc600078c10ff */
[----:B------:R2:W-:Y:S01]  /*8530*/  @P4 STG.E desc[UR16][R12.64], R25 ;  /* 0x000000190c004986 */ /* 0x0005e2000c101910 */
[----:B------:R-:W-:Y:S02]  /*8540*/  ISETP.LT.AND P0, PT, R0, R123, !P0 ;  /* 0x0000007b0000720c */ /* 0x000fe40004701270 */
[-C--:B------:R-:W-:Y:S01]  /*8550*/  LEA.HI.X.SX32 R15, R16, R2.reuse, 0x2, P6 ;  /* 0x00000002100f7211 */ /* 0x080fe200030f16ff */
[C---:B------:R-:W-:Y:S01]  /*8560*/  VIADD R16, R5.reuse, UR5 ;  /* 0x0000000505107c36 */ /* 0x040fe20008000000 */
[CC--:B-1----:R-:W-:Y:S01]  /*8570*/  LEA R10, P6, R5.reuse, R3.reuse, 0x2 ;  /* 0x00000003050a7211 */ /* 0x0c2fe200078c10ff */
[----:B------:R2:W-:Y:S03]  /*8580*/  @P3 STG.E desc[UR16][R6.64], R34 ;  /* 0x0000002206003986 */ /* 0x0005e6000c101910 */
[----:B------:R-:W-:Y:S01]  /*8590*/  LEA.HI.X.SX32 R11, R5, R2, 0x2, P6 ;  /* 0x00000002050b7211 */ /* 0x000fe200030f16ff */
[----:B------:R2:W-:Y:S01]  /*85a0*/  @P2 STG.E desc[UR16][R14.64], R26 ;  /* 0x0000001a0e002986 */ /* 0x0005e2000c101910 */
[----:B------:R-:W-:-:S03]  /*85b0*/  LEA R4, P6, R16, R3, 0x2 ;  /* 0x0000000310047211 */ /* 0x000fc600078c10ff */
[----:B------:R2:W-:Y:S01]  /*85c0*/  @P1 STG.E desc[UR16][R10.64], R35 ;  /* 0x000000230a001986 */ /* 0x0005e2000c101910 */
[----:B------:R-:W-:Y:S01]  /*85d0*/  LEA.HI.X.SX32 R5, R16, R2, 0x2, P6 ;  /* 0x0000000210057211 */ /* 0x000fe200030f16ff */
[----:B------:R-:W-:Y:S08]  /*85e0*/  @!P0 EXIT ;  /* 0x000000000000894d */ /* 0x000ff00003800000 */
[----:B------:R-:W-:Y:S01]  /*85f0*/  STG.E desc[UR16][R4.64], R27 ;  /* 0x0000001b04007986 */ /* 0x000fe2000c101910 */
[----:B------:R-:W-:Y:S05]  /*8600*/  EXIT ;  /* 0x000000000000794d */ /* 0x000fea0003800000 */
.L_x_2:
[----:B------:R-:W-:-:S00]  /*8610*/  BRA `(.L_x_2) ;  /* 0xfffffffc00fc7947 */ /* 0x000fc0000383ffff */
[----:B------:R-:W-:-:S00]  /*8620*/  NOP ;  /* 0x0000000000007918 */ /* 0x000fc00000000000 */
        /* <DEDUP_REMOVED lines=13> */
.L_x_3:


//--------------------- .nv.shared.matmul_kernel  --------------------------
	.section	.nv.shared.matmul_kernel,"aw",@nobits
	.sectionflags	@""
	.align	16
	.zero		1024


//--------------------- .nv.shared.reserved.0     --------------------------
	.section	.nv.shared.reserved.0,"aw",@nobits
	.weak		__nv_reservedSMEM_offset_0_alias
	.size		__nv_reservedSMEM_offset_0_alias, 0, 0
	.other		__nv_reservedSMEM_offset_0_alias,@"STO_CUDA_RESERVED_SHARED STV_DEFAULT"
__nv_reservedSMEM_offset_0_alias:
	.zero		0


//--------------------- .nv.constant0.matmul_kernel --------------------------
	.section	.nv.constant0.matmul_kernel,"a",@progbits
	.sectionflags	@""
	.align	4
.nv.constant0.matmul_kernel:
	.zero		608


//--------------------- SYMBOLS --------------------------

	.type		.nv.reservedSmem.offset0,@object
	.size		.nv.reservedSmem.offset0,0x4
